//
// Generated by NVIDIA NVVM Compiler
//
// Compiler Build ID: CL-36424714
// Cuda compilation tools, release 13.0, V13.0.88
// Based on NVVM 20.0.0
//

.version 9.0
.target sm_100
.address_size 64

	// .globl	_Z23norm_vec_by_dot_productPfS_Pdi
// _ZZ23norm_vec_by_dot_productPfS_PdiE7barrier has been demoted
.extern .shared .align 16 .b8 tmp[];

.visible .entry _Z23norm_vec_by_dot_productPfS_Pdi(
	.param .u64 .ptr .align 1 _Z23norm_vec_by_dot_productPfS_Pdi_param_0,
	.param .u64 .ptr .align 1 _Z23norm_vec_by_dot_productPfS_Pdi_param_1,
	.param .u64 .ptr .align 1 _Z23norm_vec_by_dot_productPfS_Pdi_param_2,
	.param .u32 _Z23norm_vec_by_dot_productPfS_Pdi_param_3
)
{
	.reg .pred 	%p<77>;
	.reg .b32 	%r<219>;
	.reg .b32 	%f<8>;
	.reg .b64 	%rd<87>;
	.reg .b64 	%fd<91>;
	// demoted variable
	.shared .align 8 .b8 _ZZ23norm_vec_by_dot_productPfS_PdiE7barrier[8];
	ld.param.u64 	%rd24, [_Z23norm_vec_by_dot_productPfS_Pdi_param_1];
	ld.param.u64 	%rd25, [_Z23norm_vec_by_dot_productPfS_Pdi_param_2];
	ld.param.u32 	%r42, [_Z23norm_vec_by_dot_productPfS_Pdi_param_3];
	cvta.to.global.u64 	%rd1, %rd24;
	cvta.to.global.u64 	%rd2, %rd25;
	// begin inline asm
	mov.u32 %r43, %envreg2;
	// end inline asm
	cvt.u64.u32 	%rd26, %r43;
	// begin inline asm
	mov.u32 %r44, %envreg1;
	// end inline asm
	cvt.u64.u32 	%rd27, %r44;
	shl.b64 	%rd28, %rd27, 32;
	or.b64  	%rd3, %rd28, %rd26;
	mov.u32 	%r1, %tid.x;
	mov.u32 	%r2, %tid.y;
	mov.u32 	%r3, %tid.z;
	mov.u32 	%r4, %ntid.x;
	mov.u32 	%r5, %ntid.y;
	mad.lo.s32 	%r45, %r3, %r5, %r2;
	mad.lo.s32 	%r213, %r45, %r4, %r1;
	mul.lo.s32 	%r46, %r4, %r5;
	mov.u32 	%r7, %ntid.z;
	mul.lo.s32 	%r8, %r46, %r7;
	add.s32 	%r47, %r8, 31;
	shr.u32 	%r48, %r47, 5;
	shl.b32 	%r9, %r213, 11;
	and.b32  	%r10, %r48, 65535;
	setp.ne.s32 	%p1, %r1, 0;
	@%p1 bra 	$L__BB0_2;
	mov.u32 	%r49, _ZZ23norm_vec_by_dot_productPfS_PdiE7barrier;
	// begin inline asm
	mbarrier.init.shared.b64 [%r49], %r4;
	// end inline asm
$L__BB0_2:
	barrier.sync 	0;
	mov.u32 	%r51, %ctaid.x;
	mov.u32 	%r11, %ctaid.y;
	mov.u32 	%r12, %ctaid.z;
	mov.u32 	%r52, %nctaid.x;
	mov.u32 	%r13, %nctaid.y;
	mul.lo.s32 	%r53, %r12, %r13;
	cvt.u64.u32 	%rd29, %r53;
	cvt.u64.u32 	%rd4, %r52;
	cvt.u64.u32 	%rd30, %r11;
	cvt.u64.u32 	%rd5, %r51;
	add.s64 	%rd31, %rd29, %rd30;
	mad.lo.s64 	%rd32, %rd31, %rd4, %rd5;
	cvt.u64.u32 	%rd6, %r8;
	cvt.u64.u32 	%rd33, %r213;
	mad.lo.s64 	%rd86, %rd32, %rd6, %rd33;
	cvt.u32.u64 	%r14, %rd86;
	setp.le.s32 	%p2, %r42, %r14;
	mov.f64 	%fd83, 0d0000000000000000;
	@%p2 bra 	$L__BB0_5;
	mov.f64 	%fd83, 0d0000000000000000;
	mov.u64 	%rd84, %rd86;
$L__BB0_4:
	ld.param.u64 	%rd82, [_Z23norm_vec_by_dot_productPfS_Pdi_param_0];
	shl.b64 	%rd34, %rd84, 32;
	shr.s64 	%rd35, %rd34, 30;
	cvta.to.global.u64 	%rd36, %rd82;
	add.s64 	%rd37, %rd36, %rd35;
	ld.global.f32 	%f1, [%rd37];
	add.s64 	%rd38, %rd1, %rd35;
	ld.global.f32 	%f2, [%rd38];
	mul.f32 	%f3, %f1, %f2;
	cvt.f64.f32 	%fd22, %f3;
	add.f64 	%fd83, %fd83, %fd22;
	cvt.s64.s32 	%rd39, %rd84;
	mov.u32 	%r54, %nctaid.z;
	mul.lo.s32 	%r55, %r13, %r54;
	cvt.u64.u32 	%rd40, %r55;
	mul.lo.s64 	%rd41, %rd40, %rd4;
	mad.lo.s64 	%rd84, %rd41, %rd6, %rd39;
	cvt.u32.u64 	%r56, %rd84;
	setp.gt.s32 	%p3, %r42, %r56;
	@%p3 bra 	$L__BB0_4;
$L__BB0_5:
	// begin inline asm
	mov.b64 {%r57,%r58}, %fd83;
	// end inline asm
	shfl.sync.down.b32	%r60|%p4, %r58, 16, 31, -1;
	shfl.sync.down.b32	%r59|%p5, %r57, 16, 31, -1;
	// begin inline asm
	mov.b64 %fd24, {%r59,%r60};
	// end inline asm
	add.f64 	%fd25, %fd83, %fd24;
	// begin inline asm
	mov.b64 {%r61,%r62}, %fd25;
	// end inline asm
	shfl.sync.down.b32	%r64|%p6, %r62, 8, 31, -1;
	shfl.sync.down.b32	%r63|%p7, %r61, 8, 31, -1;
	// begin inline asm
	mov.b64 %fd26, {%r63,%r64};
	// end inline asm
	add.f64 	%fd27, %fd25, %fd26;
	// begin inline asm
	mov.b64 {%r65,%r66}, %fd27;
	// end inline asm
	shfl.sync.down.b32	%r68|%p8, %r66, 4, 31, -1;
	shfl.sync.down.b32	%r67|%p9, %r65, 4, 31, -1;
	// begin inline asm
	mov.b64 %fd28, {%r67,%r68};
	// end inline asm
	add.f64 	%fd29, %fd27, %fd28;
	// begin inline asm
	mov.b64 {%r69,%r70}, %fd29;
	// end inline asm
	shfl.sync.down.b32	%r72|%p10, %r70, 2, 31, -1;
	shfl.sync.down.b32	%r71|%p11, %r69, 2, 31, -1;
	// begin inline asm
	mov.b64 %fd30, {%r71,%r72};
	// end inline asm
	add.f64 	%fd31, %fd29, %fd30;
	// begin inline asm
	mov.b64 {%r73,%r74}, %fd31;
	// end inline asm
	shfl.sync.down.b32	%r76|%p12, %r74, 1, 31, -1;
	shfl.sync.down.b32	%r75|%p13, %r73, 1, 31, -1;
	// begin inline asm
	mov.b64 %fd32, {%r75,%r76};
	// end inline asm
	add.f64 	%fd4, %fd31, %fd32;
	and.b32  	%r15, %r213, 31;
	setp.ne.s32 	%p14, %r15, 0;
	@%p14 bra 	$L__BB0_7;
	shr.u32 	%r77, %r9, 13;
	mov.u32 	%r78, tmp;
	add.s32 	%r79, %r78, %r77;
	st.shared.f64 	[%r79], %fd4;
$L__BB0_7:
	mov.u32 	%r80, _ZZ23norm_vec_by_dot_productPfS_PdiE7barrier;
	mov.b32 	%r81, 1;
	// begin inline asm
	mbarrier.arrive.shared::cta.b64                             %rd42,  [%r80], %r81;    // 2. 
	// end inline asm
	mov.b32 	%r210, 0;
	// begin inline asm
	mov.u64 %rd43, %globaltimer;
	// end inline asm
$L__BB0_8:
	// begin inline asm
	{
	.reg .pred p;
	mbarrier.try_wait.shared.b64 p, [%r80], %rd42;
	selp.b32 %r83, 1, 0, p;
	}
	// end inline asm
	setp.ne.s32 	%p15, %r83, 0;
	@%p15 bra 	$L__BB0_15;
	setp.gt.s32 	%p74, %r210, 15;
	@%p74 bra 	$L__BB0_11;
	add.s32 	%r210, %r210, 1;
	bra.uni 	$L__BB0_8;
$L__BB0_11:
	// begin inline asm
	mov.u64 %rd77, %globaltimer;
	// end inline asm
	sub.s64 	%rd12, %rd77, %rd43;
	setp.lt.s64 	%p75, %rd12, 4000000;
	@%p75 bra 	$L__BB0_13;
	mov.b32 	%r208, 1000000;
	// begin inline asm
	nanosleep.u32 %r208;
	// end inline asm
	bra.uni 	$L__BB0_8;
$L__BB0_13:
	setp.lt.s64 	%p76, %rd12, 40000;
	@%p76 bra 	$L__BB0_8;
	shr.s64 	%rd78, %rd12, 63;
	shr.u64 	%rd79, %rd78, 62;
	add.s64 	%rd80, %rd12, %rd79;
	shr.u64 	%rd81, %rd80, 2;
	cvt.u32.u64 	%r209, %rd81;
	// begin inline asm
	nanosleep.u32 %r209;
	// end inline asm
	bra.uni 	$L__BB0_8;
$L__BB0_15:
	setp.gt.u32 	%p16, %r9, 65535;
	@%p16 bra 	$L__BB0_20;
	setp.ge.u32 	%p17, %r15, %r10;
	mov.f64 	%fd84, 0d0000000000000000;
	@%p17 bra 	$L__BB0_18;
	shl.b32 	%r85, %r15, 3;
	mov.u32 	%r86, tmp;
	add.s32 	%r87, %r86, %r85;
	ld.shared.f64 	%fd84, [%r87];
$L__BB0_18:
	setp.ne.s32 	%p18, %r15, 0;
	// begin inline asm
	mov.b64 {%r88,%r89}, %fd84;
	// end inline asm
	shfl.sync.down.b32	%r91|%p19, %r89, 16, 31, -1;
	shfl.sync.down.b32	%r90|%p20, %r88, 16, 31, -1;
	// begin inline asm
	mov.b64 %fd35, {%r90,%r91};
	// end inline asm
	add.f64 	%fd36, %fd84, %fd35;
	// begin inline asm
	mov.b64 {%r92,%r93}, %fd36;
	// end inline asm
	shfl.sync.down.b32	%r95|%p21, %r93, 8, 31, -1;
	shfl.sync.down.b32	%r94|%p22, %r92, 8, 31, -1;
	// begin inline asm
	mov.b64 %fd37, {%r94,%r95};
	// end inline asm
	add.f64 	%fd38, %fd36, %fd37;
	// begin inline asm
	mov.b64 {%r96,%r97}, %fd38;
	// end inline asm
	shfl.sync.down.b32	%r99|%p23, %r97, 4, 31, -1;
	shfl.sync.down.b32	%r98|%p24, %r96, 4, 31, -1;
	// begin inline asm
	mov.b64 %fd39, {%r98,%r99};
	// end inline asm
	add.f64 	%fd40, %fd38, %fd39;
	// begin inline asm
	mov.b64 {%r100,%r101}, %fd40;
	// end inline asm
	shfl.sync.down.b32	%r103|%p25, %r101, 2, 31, -1;
	shfl.sync.down.b32	%r102|%p26, %r100, 2, 31, -1;
	// begin inline asm
	mov.b64 %fd41, {%r102,%r103};
	// end inline asm
	add.f64 	%fd42, %fd40, %fd41;
	// begin inline asm
	mov.b64 {%r104,%r105}, %fd42;
	// end inline asm
	shfl.sync.down.b32	%r107|%p27, %r105, 1, 31, -1;
	shfl.sync.down.b32	%r106|%p28, %r104, 1, 31, -1;
	// begin inline asm
	mov.b64 %fd43, {%r106,%r107};
	// end inline asm
	add.f64 	%fd7, %fd42, %fd43;
	@%p18 bra 	$L__BB0_20;
	shl.b64 	%rd45, %rd5, 3;
	add.s64 	%rd46, %rd2, %rd45;
	st.global.f64 	[%rd46], %fd7;
$L__BB0_20:
	setp.ne.s64 	%p29, %rd3, 0;
	@%p29 bra 	$L__BB0_22;
	// begin inline asm
	trap;
	// end inline asm
$L__BB0_22:
	add.s64 	%rd13, %rd3, 4;
	barrier.sync 	0;
	add.s32 	%r108, %r1, %r2;
	or.b32  	%r18, %r108, %r3;
	setp.ne.s32 	%p30, %r18, 0;
	@%p30 bra 	$L__BB0_25;
	cvt.u32.u64 	%r111, %rd4;
	cvt.u32.u64 	%r112, %rd5;
	mul.lo.s32 	%r113, %r111, %r13;
	mov.u32 	%r114, %nctaid.z;
	mul.lo.s32 	%r115, %r113, %r114;
	add.s32 	%r116, %r112, %r11;
	neg.s32 	%r117, %r12;
	setp.eq.s32 	%p31, %r116, %r117;
	sub.s32 	%r118, -2147483647, %r115;
	selp.b32 	%r110, %r118, 1, %p31;
	// begin inline asm
	atom.add.release.gpu.u32 %r109,[%rd13],%r110;
	// end inline asm
$L__BB0_24:
	// begin inline asm
	ld.acquire.gpu.u32 %r119,[%rd13];
	// end inline asm
	xor.b32  	%r120, %r119, %r109;
	setp.gt.s32 	%p32, %r120, -1;
	@%p32 bra 	$L__BB0_24;
$L__BB0_25:
	cvt.u32.u64 	%r121, %rd5;
	barrier.sync 	0;
	setp.ne.s32 	%p33, %r121, 0;
	@%p33 bra 	$L__BB0_48;
	cvt.u32.u64 	%r122, %rd4;
	setp.ge.u32 	%p34, %r213, %r122;
	mov.f64 	%fd89, 0d0000000000000000;
	@%p34 bra 	$L__BB0_33;
	add.s32 	%r124, %r213, %r8;
	max.u32 	%r125, %r122, %r124;
	setp.lt.u32 	%p35, %r124, %r122;
	selp.u32 	%r126, 1, 0, %p35;
	add.s32 	%r127, %r124, %r126;
	sub.s32 	%r128, %r125, %r127;
	div.u32 	%r129, %r128, %r8;
	add.s32 	%r20, %r129, %r126;
	and.b32  	%r130, %r20, 3;
	setp.eq.s32 	%p36, %r130, 3;
	mov.f64 	%fd89, 0d0000000000000000;
	@%p36 bra 	$L__BB0_30;
	mul.wide.u32 	%rd49, %r213, 8;
	add.s64 	%rd85, %rd2, %rd49;
	add.s32 	%r131, %r20, 1;
	and.b32  	%r132, %r131, 3;
	neg.s32 	%r211, %r132;
	mov.f64 	%fd89, 0d0000000000000000;
	shl.b64 	%rd50, %rd6, 3;
$L__BB0_29:
	.pragma "nounroll";
	ld.global.f64 	%fd48, [%rd85];
	add.f64 	%fd89, %fd89, %fd48;
	add.s32 	%r213, %r213, %r8;
	add.s64 	%rd85, %rd85, %rd50;
	add.s32 	%r211, %r211, 1;
	setp.ne.s32 	%p37, %r211, 0;
	@%p37 bra 	$L__BB0_29;
$L__BB0_30:
	setp.lt.u32 	%p38, %r20, 3;
	@%p38 bra 	$L__BB0_33;
	mul.lo.s32 	%r133, %r7, %r5;
	mul.lo.s32 	%r134, %r133, %r4;
	shl.b32 	%r135, %r134, 1;
	add.s32 	%r216, %r213, %r135;
	shl.b32 	%r28, %r134, 2;
	mad.lo.s32 	%r215, %r134, 3, %r213;
	add.s32 	%r214, %r213, %r8;
$L__BB0_32:
	cvt.u32.u64 	%r136, %rd4;
	mul.wide.u32 	%rd51, %r213, 8;
	add.s64 	%rd52, %rd2, %rd51;
	ld.global.f64 	%fd49, [%rd52];
	add.f64 	%fd50, %fd89, %fd49;
	add.s32 	%r137, %r213, %r8;
	mul.wide.u32 	%rd53, %r214, 8;
	add.s64 	%rd54, %rd2, %rd53;
	ld.global.f64 	%fd51, [%rd54];
	add.f64 	%fd52, %fd50, %fd51;
	add.s32 	%r138, %r137, %r8;
	mul.wide.u32 	%rd55, %r216, 8;
	add.s64 	%rd56, %rd2, %rd55;
	ld.global.f64 	%fd53, [%rd56];
	add.f64 	%fd54, %fd52, %fd53;
	add.s32 	%r139, %r138, %r8;
	mul.wide.u32 	%rd57, %r215, 8;
	add.s64 	%rd58, %rd2, %rd57;
	ld.global.f64 	%fd55, [%rd58];
	add.f64 	%fd89, %fd54, %fd55;
	add.s32 	%r213, %r139, %r8;
	add.s32 	%r216, %r216, %r28;
	add.s32 	%r215, %r215, %r28;
	add.s32 	%r214, %r214, %r28;
	setp.lt.u32 	%p39, %r213, %r136;
	@%p39 bra 	$L__BB0_32;
$L__BB0_33:
	setp.ne.s32 	%p40, %r15, 0;
	// begin inline asm
	mov.b64 {%r140,%r141}, %fd89;
	// end inline asm
	shfl.sync.down.b32	%r143|%p41, %r141, 16, 31, -1;
	shfl.sync.down.b32	%r142|%p42, %r140, 16, 31, -1;
	// begin inline asm
	mov.b64 %fd57, {%r142,%r143};
	// end inline asm
	add.f64 	%fd58, %fd89, %fd57;
	// begin inline asm
	mov.b64 {%r144,%r145}, %fd58;
	// end inline asm
	shfl.sync.down.b32	%r147|%p43, %r145, 8, 31, -1;
	shfl.sync.down.b32	%r146|%p44, %r144, 8, 31, -1;
	// begin inline asm
	mov.b64 %fd59, {%r146,%r147};
	// end inline asm
	add.f64 	%fd60, %fd58, %fd59;
	// begin inline asm
	mov.b64 {%r148,%r149}, %fd60;
	// end inline asm
	shfl.sync.down.b32	%r151|%p45, %r149, 4, 31, -1;
	shfl.sync.down.b32	%r150|%p46, %r148, 4, 31, -1;
	// begin inline asm
	mov.b64 %fd61, {%r150,%r151};
	// end inline asm
	add.f64 	%fd62, %fd60, %fd61;
	// begin inline asm
	mov.b64 {%r152,%r153}, %fd62;
	// end inline asm
	shfl.sync.down.b32	%r155|%p47, %r153, 2, 31, -1;
	shfl.sync.down.b32	%r154|%p48, %r152, 2, 31, -1;
	// begin inline asm
	mov.b64 %fd63, {%r154,%r155};
	// end inline asm
	add.f64 	%fd64, %fd62, %fd63;
	// begin inline asm
	mov.b64 {%r156,%r157}, %fd64;
	// end inline asm
	shfl.sync.down.b32	%r159|%p49, %r157, 1, 31, -1;
	shfl.sync.down.b32	%r158|%p50, %r156, 1, 31, -1;
	// begin inline asm
	mov.b64 %fd65, {%r158,%r159};
	// end inline asm
	add.f64 	%fd15, %fd64, %fd65;
	@%p40 bra 	$L__BB0_35;
	shr.u32 	%r160, %r9, 13;
	mov.u32 	%r161, tmp;
	add.s32 	%r162, %r161, %r160;
	st.shared.f64 	[%r162], %fd15;
$L__BB0_35:
	mov.u32 	%r163, _ZZ23norm_vec_by_dot_productPfS_PdiE7barrier;
	mov.b32 	%r164, 1;
	// begin inline asm
	mbarrier.arrive.shared::cta.b64                             %rd59,  [%r163], %r164;    // 2. 
	// end inline asm
	mov.b32 	%r218, 0;
	// begin inline asm
	mov.u64 %rd60, %globaltimer;
	// end inline asm
$L__BB0_36:
	// begin inline asm
	{
	.reg .pred p;
	mbarrier.try_wait.shared.b64 p, [%r163], %rd59;
	selp.b32 %r166, 1, 0, p;
	}
	// end inline asm
	setp.ne.s32 	%p51, %r166, 0;
	@%p51 bra 	$L__BB0_43;
	setp.gt.s32 	%p71, %r218, 15;
	@%p71 bra 	$L__BB0_39;
	add.s32 	%r218, %r218, 1;
	bra.uni 	$L__BB0_36;
$L__BB0_39:
	// begin inline asm
	mov.u64 %rd72, %globaltimer;
	// end inline asm
	sub.s64 	%rd19, %rd72, %rd60;
	setp.lt.s64 	%p72, %rd19, 4000000;
	@%p72 bra 	$L__BB0_41;
	mov.b32 	%r206, 1000000;
	// begin inline asm
	nanosleep.u32 %r206;
	// end inline asm
	bra.uni 	$L__BB0_36;
$L__BB0_41:
	setp.lt.s64 	%p73, %rd19, 40000;
	@%p73 bra 	$L__BB0_36;
	shr.s64 	%rd73, %rd19, 63;
	shr.u64 	%rd74, %rd73, 62;
	add.s64 	%rd75, %rd19, %rd74;
	shr.u64 	%rd76, %rd75, 2;
	cvt.u32.u64 	%r207, %rd76;
	// begin inline asm
	nanosleep.u32 %r207;
	// end inline asm
	bra.uni 	$L__BB0_36;
$L__BB0_43:
	setp.gt.u32 	%p52, %r9, 65535;
	@%p52 bra 	$L__BB0_48;
	setp.ge.u32 	%p53, %r15, %r10;
	mov.f64 	%fd90, 0d0000000000000000;
	@%p53 bra 	$L__BB0_46;
	shl.b32 	%r168, %r15, 3;
	mov.u32 	%r169, tmp;
	add.s32 	%r170, %r169, %r168;
	ld.shared.f64 	%fd90, [%r170];
$L__BB0_46:
	setp.ne.s32 	%p54, %r15, 0;
	// begin inline asm
	mov.b64 {%r171,%r172}, %fd90;
	// end inline asm
	shfl.sync.down.b32	%r174|%p55, %r172, 16, 31, -1;
	shfl.sync.down.b32	%r173|%p56, %r171, 16, 31, -1;
	// begin inline asm
	mov.b64 %fd68, {%r173,%r174};
	// end inline asm
	add.f64 	%fd69, %fd90, %fd68;
	// begin inline asm
	mov.b64 {%r175,%r176}, %fd69;
	// end inline asm
	shfl.sync.down.b32	%r178|%p57, %r176, 8, 31, -1;
	shfl.sync.down.b32	%r177|%p58, %r175, 8, 31, -1;
	// begin inline asm
	mov.b64 %fd70, {%r177,%r178};
	// end inline asm
	add.f64 	%fd71, %fd69, %fd70;
	// begin inline asm
	mov.b64 {%r179,%r180}, %fd71;
	// end inline asm
	shfl.sync.down.b32	%r182|%p59, %r180, 4, 31, -1;
	shfl.sync.down.b32	%r181|%p60, %r179, 4, 31, -1;
	// begin inline asm
	mov.b64 %fd72, {%r181,%r182};
	// end inline asm
	add.f64 	%fd73, %fd71, %fd72;
	// begin inline asm
	mov.b64 {%r183,%r184}, %fd73;
	// end inline asm
	shfl.sync.down.b32	%r186|%p61, %r184, 2, 31, -1;
	shfl.sync.down.b32	%r185|%p62, %r183, 2, 31, -1;
	// begin inline asm
	mov.b64 %fd74, {%r185,%r186};
	// end inline asm
	add.f64 	%fd75, %fd73, %fd74;
	// begin inline asm
	mov.b64 {%r187,%r188}, %fd75;
	// end inline asm
	shfl.sync.down.b32	%r190|%p63, %r188, 1, 31, -1;
	shfl.sync.down.b32	%r189|%p64, %r187, 1, 31, -1;
	// begin inline asm
	mov.b64 %fd76, {%r189,%r190};
	// end inline asm
	add.f64 	%fd18, %fd75, %fd76;
	@%p54 bra 	$L__BB0_48;
	sqrt.rn.f64 	%fd77, %fd18;
	st.global.f64 	[%rd2], %fd77;
$L__BB0_48:
	setp.ne.s64 	%p65, %rd3, 0;
	@%p65 bra 	$L__BB0_50;
	// begin inline asm
	trap;
	// end inline asm
$L__BB0_50:
	setp.ne.s32 	%p66, %r18, 0;
	barrier.sync 	0;
	@%p66 bra 	$L__BB0_53;
	cvt.u32.u64 	%r193, %rd4;
	cvt.u32.u64 	%r194, %rd5;
	mul.lo.s32 	%r195, %r193, %r13;
	mov.u32 	%r196, %nctaid.z;
	mul.lo.s32 	%r197, %r195, %r196;
	add.s32 	%r198, %r194, %r11;
	neg.s32 	%r199, %r12;
	setp.eq.s32 	%p67, %r198, %r199;
	sub.s32 	%r200, -2147483647, %r197;
	selp.b32 	%r192, %r200, 1, %p67;
	// begin inline asm
	atom.add.release.gpu.u32 %r191,[%rd13],%r192;
	// end inline asm
$L__BB0_52:
	// begin inline asm
	ld.acquire.gpu.u32 %r201,[%rd13];
	// end inline asm
	xor.b32  	%r202, %r201, %r191;
	setp.gt.s32 	%p68, %r202, -1;
	@%p68 bra 	$L__BB0_52;
$L__BB0_53:
	setp.le.s32 	%p69, %r42, %r14;
	barrier.sync 	0;
	@%p69 bra 	$L__BB0_56;
	ld.global.f64 	%fd19, [%rd2];
	mov.u32 	%r203, %nctaid.z;
	mul.lo.s32 	%r204, %r13, %r203;
	cvt.u64.u32 	%rd64, %r204;
	mul.lo.s64 	%rd65, %rd64, %rd4;
	mul.lo.s64 	%rd20, %rd65, %rd6;
$L__BB0_55:
	ld.param.u64 	%rd83, [_Z23norm_vec_by_dot_productPfS_Pdi_param_0];
	shl.b64 	%rd66, %rd86, 32;
	shr.s64 	%rd67, %rd66, 30;
	cvta.to.global.u64 	%rd68, %rd83;
	add.s64 	%rd69, %rd68, %rd67;
	ld.global.f32 	%f4, [%rd69];
	cvt.f64.f32 	%fd78, %f4;
	div.rn.f64 	%fd79, %fd78, %fd19;
	cvt.rn.f32.f64 	%f5, %fd79;
	st.global.f32 	[%rd69], %f5;
	add.s64 	%rd70, %rd1, %rd67;
	ld.global.f32 	%f6, [%rd70];
	cvt.f64.f32 	%fd80, %f6;
	div.rn.f64 	%fd81, %fd80, %fd19;
	cvt.rn.f32.f64 	%f7, %fd81;
	st.global.f32 	[%rd70], %f7;
	cvt.s64.s32 	%rd71, %rd86;
	add.s64 	%rd86, %rd71, %rd20;
	cvt.u32.u64 	%r205, %rd86;
	setp.gt.s32 	%p70, %r42, %r205;
	@%p70 bra 	$L__BB0_55;
$L__BB0_56:
	ret;

}


// ===== COMPILED SASS (sm_100) =====

	.target	sm_100

	.elftype	@"ET_EXEC"


//--------------------- .note.nv.tkinfo           --------------------------
	.section	.note.nv.tkinfo,"",@"SHT_NOTE"
	.sectionflags	@"SHF_NOTE_NV_TKINFO"
	.tkinfo
        /*0018*/ 	.word	0x00000002
        /*0030*/ 	.string	""
        /*0030*/ 	.string	"ptxas"
        /*0030*/ 	.string	"Cuda compilation tools, release 13.0, V13.0.88"
        /*0030*/ 	.string	"Build cuda_13.0.r13.0/compiler.36424714_0"
        /*0030*/ 	.string	"-arch sm_100 -m 64 "



//--------------------- .note.nv.cuinfo           --------------------------
	.section	.note.nv.cuinfo,"",@"SHT_NOTE"
	.sectionflags	@"SHF_NOTE_NV_CUINFO"
        /*0018*/ 	.short	0x0002
        /*001a*/ 	.short	0x0064
        /*001c*/ 	.short	0x0082
	.zero		2


//--------------------- .nv.info                  --------------------------
	.section	.nv.info,"",@"SHT_CUDA_INFO"
	.align	4


	//----- nvinfo : EIATTR_REGCOUNT
	.align		4
        /*0000*/ 	.byte	0x04, 0x2f
        /*0002*/ 	.short	(.L_1 - .L_0)
	.align		4
.L_0:
        /*0004*/ 	.word	index@(_Z23norm_vec_by_dot_productPfS_Pdi)
        /*0008*/ 	.word	0x00000020


	//----- nvinfo : EIATTR_FRAME_SIZE
	.align		4
.L_1:
        /*000c*/ 	.byte	0x04, 0x11
        /*000e*/ 	.short	(.L_3 - .L_2)
	.align		4
.L_2:
        /*0010*/ 	.word	index@($__internal_1_$__cuda_sm20_dsqrt_rn_f64_mediumpath_v1)
        /*0014*/ 	.word	0x00000000


	//----- nvinfo : EIATTR_FRAME_SIZE
	.align		4
.L_3:
        /*0018*/ 	.byte	0x04, 0x11
        /*001a*/ 	.short	(.L_5 - .L_4)
	.align		4
.L_4:
        /*001c*/ 	.word	index@($__internal_0_$__cuda_sm20_div_rn_f64_full)
        /*0020*/ 	.word	0x00000000


	//----- nvinfo : EIATTR_FRAME_SIZE
	.align		4
.L_5:
        /*0024*/ 	.byte	0x04, 0x11
        /*0026*/ 	.short	(.L_7 - .L_6)
	.align		4
.L_6:
        /*0028*/ 	.word	index@(_Z23norm_vec_by_dot_productPfS_Pdi)
        /*002c*/ 	.word	0x00000000


	//----- nvinfo : EIATTR_MIN_STACK_SIZE
	.align		4
.L_7:
        /*0030*/ 	.byte	0x04, 0x12
        /*0032*/ 	.short	(.L_9 - .L_8)
	.align		4
.L_8:
        /*0034*/ 	.word	index@(_Z23norm_vec_by_dot_productPfS_Pdi)
        /*0038*/ 	.word	0x00000000
.L_9:


//--------------------- .nv.compat                --------------------------
	.section	.nv.compat,"",@"SHT_CUDA_COMPAT_INFO"
	.align	4
        /*0000*/ 	.byte	0x02, 0x09, 0x00, 0x00, 0x02, 0x02, 0x01, 0x00, 0x02, 0x05, 0x05, 0x00, 0x03, 0x07, 0x01, 0x01
        /*0010*/ 	.byte	0x02, 0x03, 0x00, 0x00, 0x02, 0x06, 0x01, 0x00, 0x04, 0x0b, 0x08, 0x00, 0x01, 0x00, 0x00, 0x00
        /*0020*/ 	.byte	0x00, 0x00, 0x00, 0x00


//--------------------- .nv.info._Z23norm_vec_by_dot_productPfS_Pdi --------------------------
	.section	.nv.info._Z23norm_vec_by_dot_productPfS_Pdi,"",@"SHT_CUDA_INFO"
	.sectionflags	@""
	.align	4


	//----- nvinfo : EIATTR_CUDA_API_VERSION
	.align		4
        /*0000*/ 	.byte	0x04, 0x37
        /*0002*/ 	.short	(.L_11 - .L_10)
.L_10:
        /*0004*/ 	.word	0x00000082


	//----- nvinfo : EIATTR_KPARAM_INFO
	.align		4
.L_11:
        /*0008*/ 	.byte	0x04, 0x17
        /*000a*/ 	.short	(.L_13 - .L_12)
.L_12:
        /*000c*/ 	.word	0x00000000
        /*0010*/ 	.short	0x0003
        /*0012*/ 	.short	0x0018
        /*0014*/ 	.byte	0x00, 0xf0, 0x11, 0x00


	//----- nvinfo : EIATTR_KPARAM_INFO
	.align		4
.L_13:
        /*0018*/ 	.byte	0x04, 0x17
        /*001a*/ 	.short	(.L_15 - .L_14)
.L_14:
        /*001c*/ 	.word	0x00000000
        /*0020*/ 	.short	0x0002
        /*0022*/ 	.short	0x0010
        /*0024*/ 	.byte	0x00, 0xf5, 0x21, 0x00


	//----- nvinfo : EIATTR_KPARAM_INFO
	.align		4
.L_15:
        /*0028*/ 	.byte	0x04, 0x17
        /*002a*/ 	.short	(.L_17 - .L_16)
.L_16:
        /*002c*/ 	.word	0x00000000
        /*0030*/ 	.short	0x0001
        /*0032*/ 	.short	0x0008
        /*0034*/ 	.byte	0x00, 0xf5, 0x21, 0x00


	//----- nvinfo : EIATTR_KPARAM_INFO
	.align		4
.L_17:
        /*0038*/ 	.byte	0x04, 0x17
        /*003a*/ 	.short	(.L_19 - .L_18)
.L_18:
        /*003c*/ 	.word	0x00000000
        /*0040*/ 	.short	0x0000
        /*0042*/ 	.short	0x0000
        /*0044*/ 	.byte	0x00, 0xf5, 0x21, 0x00


	//----- nvinfo : EIATTR_SPARSE_MMA_MASK
	.align		4
.L_19:
        /*0048*/ 	.byte	0x03, 0x50
        /*004a*/ 	.short	0x0000


	//----- nvinfo : EIATTR_MAXREG_COUNT
	.align		4
        /*004c*/ 	.byte	0x03, 0x1b
        /*004e*/ 	.short	0x00ff


	//----- nvinfo : EIATTR_NUM_BARRIERS
	.align		4
        /*0050*/ 	.byte	0x02, 0x4c
        /*0052*/ 	.byte	0x01
	.zero		1


	//----- nvinfo : EIATTR_MERCURY_ISA_VERSION
	.align		4
        /*0054*/ 	.byte	0x03, 0x5f
        /*0056*/ 	.short	0x0101


	//----- nvinfo : EIATTR_INT_WARP_WIDE_INSTR_OFFSETS
	.align		4
        /*0058*/ 	.byte	0x04, 0x31
        /*005a*/ 	.short	(.L_21 - .L_20)


	//   ....[0]....
.L_20:
        /*005c*/ 	.word	0x00000190


	//   ....[1]....
        /*0060*/ 	.word	0x00000250


	//   ....[2]....
        /*0064*/ 	.word	0x00000ad0


	//   ....[3]....
        /*0068*/ 	.word	0x00000c10


	//   ....[4]....
        /*006c*/ 	.word	0x00001980


	//   ....[5]....
        /*0070*/ 	.word	0x00001ac0


	//----- nvinfo : EIATTR_COOP_GROUP_MASK_REGIDS
	.align		4
.L_21:
        /*0074*/ 	.byte	0x04, 0x29
        /*0076*/ 	.short	(.L_23 - .L_22)


	//   ....[0]....
.L_22:
        /*0078*/ 	.word	0xffffffff


	//   ....[1]....
        /*007c*/ 	.word	0xffffffff


	//   ....[2]....
        /*0080*/ 	.word	0xffffffff


	//   ....[3]....
        /*0084*/ 	.word	0xffffffff


	//   ....[4]....
        /*0088*/ 	.word	0xffffffff


	//   ....[5]....
        /*008c*/ 	.word	0xffffffff


	//   ....[6]....
        /*0090*/ 	.word	0xffffffff


	//   ....[7]....
        /*0094*/ 	.word	0xffffffff


	//   ....[8]....
        /*0098*/ 	.word	0xffffffff


	//   ....[9]....
        /*009c*/ 	.word	0xffffffff


	//   ....[10]....
        /*00a0*/ 	.word	0xffffffff


	//   ....[11]....
        /*00a4*/ 	.word	0xffffffff


	//   ....[12]....
        /*00a8*/ 	.word	0xffffffff


	//   ....[13]....
        /*00ac*/ 	.word	0xffffffff


	//   ....[14]....
        /*00b0*/ 	.word	0xffffffff


	//   ....[15]....
        /*00b4*/ 	.word	0xffffffff


	//   ....[16]....
        /*00b8*/ 	.word	0xffffffff


	//   ....[17]....
        /*00bc*/ 	.word	0xffffffff


	//   ....[18]....
        /*00c0*/ 	.word	0xffffffff


	//   ....[19]....
        /*00c4*/ 	.word	0xffffffff


	//   ....[20]....
        /*00c8*/ 	.word	0xffffffff


	//   ....[21]....
        /*00cc*/ 	.word	0xffffffff


	//   ....[22]....
        /*00d0*/ 	.word	0xffffffff


	//   ....[23]....
        /*00d4*/ 	.word	0xffffffff


	//   ....[24]....
        /*00d8*/ 	.word	0xffffffff


	//   ....[25]....
        /*00dc*/ 	.word	0xffffffff


	//   ....[26]....
        /*00e0*/ 	.word	0xffffffff


	//   ....[27]....
        /*00e4*/ 	.word	0xffffffff


	//   ....[28]....
        /*00e8*/ 	.word	0xffffffff


	//   ....[29]....
        /*00ec*/ 	.word	0xffffffff


	//   ....[30]....
        /*00f0*/ 	.word	0xffffffff


	//   ....[31]....
        /*00f4*/ 	.word	0xffffffff


	//   ....[32]....
        /*00f8*/ 	.word	0xffffffff


	//   ....[33]....
        /*00fc*/ 	.word	0xffffffff


	//   ....[34]....
        /*0100*/ 	.word	0xffffffff


	//   ....[35]....
        /*0104*/ 	.word	0xffffffff


	//   ....[36]....
        /*0108*/ 	.word	0xffffffff


	//   ....[37]....
        /*010c*/ 	.word	0xffffffff


	//   ....[38]....
        /*0110*/ 	.word	0xffffffff


	//   ....[39]....
        /*0114*/ 	.word	0xffffffff


	//   ....[40]....
        /*0118*/ 	.word	0xffffffff


	//   ....[41]....
        /*011c*/ 	.word	0xffffffff


	//   ....[42]....
        /*0120*/ 	.word	0xffffffff


	//   ....[43]....
        /*0124*/ 	.word	0xffffffff


	//   ....[44]....
        /*0128*/ 	.word	0xffffffff


	//   ....[45]....
        /*012c*/ 	.word	0x0500001b


	//   ....[46]....
        /*0130*/ 	.word	0x0500001b


	//   ....[47]....
        /*0134*/ 	.word	0x0500001b


	//   ....[48]....
        /*0138*/ 	.word	0x0500001b


	//   ....[49]....
        /*013c*/ 	.word	0x0500001b


	//   ....[50]....
        /*0140*/ 	.word	0x0500001b


	//   ....[51]....
        /*0144*/ 	.word	0x0500001b


	//   ....[52]....
        /*0148*/ 	.word	0x0500001b


	//   ....[53]....
        /*014c*/ 	.word	0x0500001b


	//   ....[54]....
        /*0150*/ 	.word	0x0500001b


	//   ....[55]....
        /*0154*/ 	.word	0x0500001b


	//   ....[56]....
        /*0158*/ 	.word	0x0500001b


	//   ....[57]....
        /*015c*/ 	.word	0x0500001b


	//   ....[58]....
        /*0160*/ 	.word	0x0500001b


	//   ....[59]....
        /*0164*/ 	.word	0x0500001b


	//   ....[60]....
        /*0168*/ 	.word	0x0500001b


	//   ....[61]....
        /*016c*/ 	.word	0x0500001b


	//   ....[62]....
        /*0170*/ 	.word	0x0500001b


	//   ....[63]....
        /*0174*/ 	.word	0x0500001b


	//   ....[64]....
        /*0178*/ 	.word	0x0500001b


	//   ....[65]....
        /*017c*/ 	.word	0x0500001b


	//   ....[66]....
        /*0180*/ 	.word	0x0500001b


	//   ....[67]....
        /*0184*/ 	.word	0x0500001b


	//   ....[68]....
        /*0188*/ 	.word	0x0500001b


	//   ....[69]....
        /*018c*/ 	.word	0x0500001b


	//   ....[70]....
        /*0190*/ 	.word	0x0500001b


	//   ....[71]....
        /*0194*/ 	.word	0x0500001b


	//   ....[72]....
        /*0198*/ 	.word	0x0500001b


	//   ....[73]....
        /*019c*/ 	.word	0x0500001b


	//   ....[74]....
        /*01a0*/ 	.word	0x0500001b


	//   ....[75]....
        /*01a4*/ 	.word	0x0500001b


	//   ....[76]....
        /*01a8*/ 	.word	0x0500001b


	//   ....[77]....
        /*01ac*/ 	.word	0x0500001b


	//   ....[78]....
        /*01b0*/ 	.word	0x0500001b


	//----- nvinfo : EIATTR_COOP_GROUP_INSTR_OFFSETS
	.align		4
.L_23:
        /*01b4*/ 	.byte	0x04, 0x28
        /*01b6*/ 	.short	(.L_25 - .L_24)


	//   ....[0]....
.L_24:
        /*01b8*/ 	.word	0x00000280


	//   ....[1]....
        /*01bc*/ 	.word	0x000003e0


	//   ....[2]....
        /*01c0*/ 	.word	0x00000440


	//   ....[3]....
        /*01c4*/ 	.word	0x00000470


	//   ....[4]....
        /*01c8*/ 	.word	0x00000480


	//   ....[5]....
        /*01cc*/ 	.word	0x000004a0


	//   ....[6]....
        /*01d0*/ 	.word	0x000004b0


	//   ....[7]....
        /*01d4*/ 	.word	0x000004d0


	//   ....[8]....
        /*01d8*/ 	.word	0x000004e0


	//   ....[9]....
        /*01dc*/ 	.word	0x00000520


	//   ....[10]....
        /*01e0*/ 	.word	0x00000530


	//   ....[11]....
        /*01e4*/ 	.word	0x00000880


	//   ....[12]....
        /*01e8*/ 	.word	0x00000890


	//   ....[13]....
        /*01ec*/ 	.word	0x000008b0


	//   ....[14]....
        /*01f0*/ 	.word	0x000008c0


	//   ....[15]....
        /*01f4*/ 	.word	0x000008e0


	//   ....[16]....
        /*01f8*/ 	.word	0x000008f0


	//   ....[17]....
        /*01fc*/ 	.word	0x00000910


	//   ....[18]....
        /*0200*/ 	.word	0x00000920


	//   ....[19]....
        /*0204*/ 	.word	0x00000940


	//   ....[20]....
        /*0208*/ 	.word	0x00000950


	//   ....[21]....
        /*020c*/ 	.word	0x00000a60


	//   ....[22]....
        /*0210*/ 	.word	0x00000cc0


	//   ....[23]....
        /*0214*/ 	.word	0x00001220


	//   ....[24]....
        /*0218*/ 	.word	0x00001230


	//   ....[25]....
        /*021c*/ 	.word	0x00001250


	//   ....[26]....
        /*0220*/ 	.word	0x00001260


	//   ....[27]....
        /*0224*/ 	.word	0x00001280


	//   ....[28]....
        /*0228*/ 	.word	0x00001290


	//   ....[29]....
        /*022c*/ 	.word	0x000012b0


	//   ....[30]....
        /*0230*/ 	.word	0x000012c0


	//   ....[31]....
        /*0234*/ 	.word	0x000012e0


	//   ....[32]....
        /*0238*/ 	.word	0x000012f0


	//   ....[33]....
        /*023c*/ 	.word	0x00001650


	//   ....[34]....
        /*0240*/ 	.word	0x00001660


	//   ....[35]....
        /*0244*/ 	.word	0x00001680


	//   ....[36]....
        /*0248*/ 	.word	0x00001690


	//   ....[37]....
        /*024c*/ 	.word	0x000016b0


	//   ....[38]....
        /*0250*/ 	.word	0x000016c0


	//   ....[39]....
        /*0254*/ 	.word	0x000016e0


	//   ....[40]....
        /*0258*/ 	.word	0x000016f0


	//   ....[41]....
        /*025c*/ 	.word	0x00001710


	//   ....[42]....
        /*0260*/ 	.word	0x00001720


	//   ....[43]....
        /*0264*/ 	.word	0x00001930


	//   ....[44]....
        /*0268*/ 	.word	0x00001b90


	//   ....[45]....
        /*026c*/ 	.word	0x000020b0


	//   ....[46]....
        /*0270*/ 	.word	0x00002100


	//   ....[47]....
        /*0274*/ 	.word	0x00002170


	//   ....[48]....
        /*0278*/ 	.word	0x000021c0


	//   ....[49]....
        /*027c*/ 	.word	0x00002230


	//   ....[50]....
        /*0280*/ 	.word	0x00002280


	//   ....[51]....
        /*0284*/ 	.word	0x000022f0


	//   ....[52]....
        /*0288*/ 	.word	0x00002340


	//   ....[53]....
        /*028c*/ 	.word	0x000023b0


	//   ....[54]....
        /*0290*/ 	.word	0x00002400


	//   ....[55]....
        /*0294*/ 	.word	0x00002490


	//   ....[56]....
        /*0298*/ 	.word	0x00002540


	//   ....[57]....
        /*029c*/ 	.word	0x000025f0


	//   ....[58]....
        /*02a0*/ 	.word	0x00002680


	//   ....[59]....
        /*02a4*/ 	.word	0x000026f0


	//   ....[60]....
        /*02a8*/ 	.word	0x00002740


	//   ....[61]....
        /*02ac*/ 	.word	0x000027b0


	//   ....[62]....
        /*02b0*/ 	.word	0x00002800


	//   ....[63]....
        /*02b4*/ 	.word	0x00002870


	//   ....[64]....
        /*02b8*/ 	.word	0x000028c0


	//   ....[65]....
        /*02bc*/ 	.word	0x00002930


	//   ....[66]....
        /*02c0*/ 	.word	0x00002980


	//   ....[67]....
        /*02c4*/ 	.word	0x00002a10


	//   ....[68]....
        /*02c8*/ 	.word	0x00002aa0


	//   ....[69]....
        /*02cc*/ 	.word	0x00002b10


	//   ....[70]....
        /*02d0*/ 	.word	0x00002b60


	//   ....[71]....
        /*02d4*/ 	.word	0x00002bd0


	//   ....[72]....
        /*02d8*/ 	.word	0x00002c20


	//   ....[73]....
        /*02dc*/ 	.word	0x00002c90


	//   ....[74]....
        /*02e0*/ 	.word	0x00002ce0


	//   ....[75]....
        /*02e4*/ 	.word	0x00002d50


	//   ....[76]....
        /*02e8*/ 	.word	0x00002da0


	//   ....[77]....
        /*02ec*/ 	.word	0x00002e40


	//   ....[78]....
        /*02f0*/ 	.word	0x00002ef0


	//----- nvinfo : EIATTR_VRC_CTA_INIT_COUNT
	.align		4
.L_25:
        /*02f4*/ 	.byte	0x02, 0x4a
	.zero		1
	.zero		1


	//----- nvinfo : EIATTR_MBARRIER_INSTR_OFFSETS
	.align		4
        /*02f8*/ 	.byte	0x04, 0x39
        /*02fa*/ 	.short	(.L_27 - .L_26)


	//   ....[0]....
.L_26:
        /*02fc*/ 	.word	0x00000270
        /*0300*/ 	.word	0x000000ff
        /*0304*/ 	.word	0x00000000
        /*0308*/ 	.short	0x0100
        /*030a*/ 	.byte	0x04
	.zero		1


	//   ....[1]....
        /*030c*/ 	.word	0x000005b0
        /*0310*/ 	.word	0x00000017
        /*0314*/ 	.word	0x00000000
        /*0318*/ 	.short	0x0101
        /*031a*/ 	.byte	0xff
	.zero		1


	//   ....[2]....
        /*031c*/ 	.word	0x000005d0
        /*0320*/ 	.word	0x00000017
        /*0324*/ 	.word	0x00000000
        /*0328*/ 	.short	0x0109
        /*032a*/ 	.byte	0xff
	.zero		1


	//   ....[3]....
        /*032c*/ 	.word	0x00000740
        /*0330*/ 	.word	0x00000017
        /*0334*/ 	.word	0x00000000
        /*0338*/ 	.short	0x0109
        /*033a*/ 	.byte	0xff
	.zero		1


	//   ....[4]....
        /*033c*/ 	.word	0x00001390
        /*0340*/ 	.word	0x00000013
        /*0344*/ 	.word	0x00000000
        /*0348*/ 	.short	0x0101
        /*034a*/ 	.byte	0xff
	.zero		1


	//   ....[5]....
        /*034c*/ 	.word	0x000013b0
        /*0350*/ 	.word	0x00000013
        /*0354*/ 	.word	0x00000000
        /*0358*/ 	.short	0x0109
        /*035a*/ 	.byte	0xff
	.zero		1


	//   ....[6]....
        /*035c*/ 	.word	0x00001550
        /*0360*/ 	.word	0x00000013
        /*0364*/ 	.word	0x00000000
        /*0368*/ 	.short	0x0109
        /*036a*/ 	.byte	0xff
	.zero		1


	//----- nvinfo : EIATTR_NUM_MBARRIERS
	.align		4
.L_27:
        /*036c*/ 	.byte	0x03, 0x38
        /*036e*/ 	.short	0x0001


	//----- nvinfo : EIATTR_EXIT_INSTR_OFFSETS
	.align		4
        /*0370*/ 	.byte	0x04, 0x1c
        /*0372*/ 	.short	(.L_29 - .L_28)


	//   ....[0]....
.L_28:
        /*0374*/ 	.word	0x00001ba0


	//   ....[1]....
        /*0378*/ 	.word	0x00002050


	//----- nvinfo : EIATTR_CRS_STACK_SIZE
	.align		4
.L_29:
        /*037c*/ 	.byte	0x04, 0x1e
        /*037e*/ 	.short	(.L_31 - .L_30)
.L_30:
        /*0380*/ 	.word	0x00000000


	//----- nvinfo : EIATTR_CBANK_PARAM_SIZE
	.align		4
.L_31:
        /*0384*/ 	.byte	0x03, 0x19
        /*0386*/ 	.short	0x001c


	//----- nvinfo : EIATTR_PARAM_CBANK
	.align		4
        /*0388*/ 	.byte	0x04, 0x0a
        /*038a*/ 	.short	(.L_33 - .L_32)
	.align		4
.L_32:
        /*038c*/ 	.word	index@(.nv.constant0._Z23norm_vec_by_dot_productPfS_Pdi)
        /*0390*/ 	.short	0x0380
        /*0392*/ 	.short	0x001c


	//----- nvinfo : EIATTR_SW_WAR
	.align		4
.L_33:
        /*0394*/ 	.byte	0x04, 0x36
        /*0396*/ 	.short	(.L_35 - .L_34)
.L_34:
        /*0398*/ 	.word	0x00000008
.L_35:


//--------------------- .nv.callgraph             --------------------------
	.section	.nv.callgraph,"",@"SHT_CUDA_CALLGRAPH"
	.align	4
	.sectionentsize	8
	.align		4
        /*0000*/ 	.word	0x00000000
	.align		4
        /*0004*/ 	.word	0xffffffff
	.align		4
        /*0008*/ 	.word	0x00000000
	.align		4
        /*000c*/ 	.word	0xfffffffe
	.align		4
        /*0010*/ 	.word	0x00000000
	.align		4
        /*0014*/ 	.word	0xfffffffd
	.align		4
        /*0018*/ 	.word	0x00000000
	.align		4
        /*001c*/ 	.word	0xfffffffc


//--------------------- .text._Z23norm_vec_by_dot_productPfS_Pdi --------------------------
	.section	.text._Z23norm_vec_by_dot_productPfS_Pdi,"ax",@progbits
	.align	128
        .global         _Z23norm_vec_by_dot_productPfS_Pdi
        .type           _Z23norm_vec_by_dot_productPfS_Pdi,@function
        .size           _Z23norm_vec_by_dot_productPfS_Pdi,(.L_x_102 - _Z23norm_vec_by_dot_productPfS_Pdi)
        .other          _Z23norm_vec_by_dot_productPfS_Pdi,@"STO_CUDA_ENTRY STV_DEFAULT"
_Z23norm_vec_by_dot_productPfS_Pdi:
.text._Z23norm_vec_by_dot_productPfS_Pdi:
[----:B------:R-:W-:Y:S01]  /*0000*/  LDC R1, c[0x0][0x37c] ;  /* 0x0000df00ff017b82 */ /* 0x000fe20000000800 */
[----:B------:R-:W0:Y:S07]  /*0010*/  S2R R19, SR_TID.X ;  /* 0x0000000000137919 */ /* 0x000e2e0000002100 */
[----:B------:R-:W-:Y:S01]  /*0020*/  S2UR UR8, SR_CTAID.Y ;  /* 0x00000000000879c3 */ /* 0x000fe20000002600 */
[----:B------:R-:W1:Y:S01]  /*0030*/  LDCU UR7, c[0x0][0x360] ;  /* 0x00006c00ff0777ac */ /* 0x000e620008000800 */
[----:B------:R-:W-:Y:S01]  /*0040*/  BSSY.RECONVERGENT B0, `(.L_x_0) ;  /* 0x0000039000007945 */ /* 0x000fe20003800200 */
[----:B------:R-:W2:Y:S01]  /*0050*/  S2R R10, SR_TID.Y ;  /* 0x00000000000a7919 */ /* 0x000ea20000002200 */
[----:B------:R-:W-:Y:S01]  /*0060*/  CS2R R16, SRZ ;  /* 0x0000000000107805 */ /* 0x000fe2000001ff00 */
[----:B------:R-:W3:Y:S01]  /*0070*/  LDCU UR16, c[0x0][0x398] ;  /* 0x00007300ff1077ac */ /* 0x000ee20008000800 */
[----:B------:R-:W2:Y:S02]  /*0080*/  S2R R11, SR_TID.Z ;  /* 0x00000000000b7919 */ /* 0x000ea40000002300 */
[----:B------:R-:W4:Y:S01]  /*0090*/  S2UR UR9, SR_CTAID.Z ;  /* 0x00000000000979c3 */ /* 0x000f220000002700 */
[----:B------:R-:W-:-:S05]  /*00a0*/  CS2R.32 R18, SR_CgaSize ;  /* 0x0000000000127805 */ /* 0x000fca0000008a00 */
[----:B------:R-:W-:-:S05]  /*00b0*/  IMAD R18, R18, -0xa0, RZ ;  /* 0xffffff6012127824 */ /* 0x000fca00078e02ff */
[----:B------:R-:W-:-:S14]  /*00c0*/  R2UR UR6, R18 ;  /* 0x00000000120672ca */ /* 0x000fdc00000e0000 */
[----:B------:R-:W5:Y:S01]  /*00d0*/  LDCU UR6, c[0x0][UR6+0x258] ;  /* 0x00004b00060677ac */ /* 0x000f620008000800 */
[----:B------:R-:W3:Y:S01]  /*00e0*/  S2R R9, SR_CTAID.X ;  /* 0x0000000000097919 */ /* 0x000ee20000002500 */
[----:B------:R-:W1:Y:S01]  /*00f0*/  LDCU.64 UR12, c[0x0][0x358] ;  /* 0x00006b00ff0c77ac */ /* 0x000e620008000a00 */
[----:B------:R-:W2:Y:S01]  /*0100*/  LDC R8, c[0x0][0x364] ;  /* 0x0000d900ff087b82 */ /* 0x000ea20000000800 */
[----:B------:R-:W1:Y:S07]  /*0110*/  LDCU.128 UR20, c[0x0][0x380] ;  /* 0x00007000ff1477ac */ /* 0x000e6e0008000c00 */
[----:B------:R-:W4:Y:S01]  /*0120*/  LDC R7, c[0x0][0x368] ;  /* 0x0000da00ff077b82 */ /* 0x000f220000000800 */
[----:B-----5:R-:W-:Y:S01]  /*0130*/  IMAD.U32 R12, RZ, RZ, UR6 ;  /* 0x00000006ff0c7e24 */ /* 0x020fe2000f8e00ff */
[----:B0-----:R-:W-:-:S06]  /*0140*/  ISETP.NE.AND P0, PT, R19, RZ, PT ;  /* 0x000000ff1300720c */ /* 0x001fcc0003f05270 */
[----:B------:R-:W3:Y:S01]  /*0150*/  LDC R6, c[0x0][0x370] ;  /* 0x0000dc00ff067b82 */ /* 0x000ee20000000800 */
[----:B------:R-:W0:Y:S01]  /*0160*/  LDCU UR10, c[0x0][0x374] ;  /* 0x00006e80ff0a77ac */ /* 0x000e220008000800 */
[----:B--2---:R-:W-:Y:S02]  /*0170*/  IMAD R0, R11, R8, R10 ;  /* 0x000000080b007224 */ /* 0x004fe400078e020a */
[----:B-1----:R-:W-:-:S03]  /*0180*/  IMAD R4, R8, UR7, RZ ;  /* 0x0000000708047c24 */ /* 0x002fc6000f8e02ff */
[----:B------:R-:W-:Y:S01]  /*0190*/  VOTEU.ALL UP0, P0 ;  /* 0x0000000000ff7886 */ /* 0x000fe20000000000 */
[----:B------:R-:W-:Y:S02]  /*01a0*/  IMAD R5, R0, UR7, R19 ;  /* 0x0000000700057c24 */ /* 0x000fe4000f8e0213 */
[----:B----4-:R-:W-:Y:S02]  /*01b0*/  IMAD R4, R4, R7, RZ ;  /* 0x0000000704047224 */ /* 0x010fe400078e02ff */
[----:B------:R-:W1:Y:S01]  /*01c0*/  @!UP0 S2UR UR5, SR_CgaCtaId ;  /* 0x00000000000589c3 */ /* 0x000e620000008800 */
[----:B------:R-:W-:Y:S01]  /*01d0*/  @!UP0 UMOV UR4, 0x400 ;  /* 0x0000040000048882 */ /* 0x000fe20000000000 */
[----:B0-----:R-:W-:Y:S02]  /*01e0*/  UIMAD UR11, UR9, UR10, UR8 ;  /* 0x0000000a090b72a4 */ /* 0x001fe4000f8e0208 */
[----:B------:R-:W-:-:S04]  /*01f0*/  @!UP0 UIADD3 UR14, UPT, UPT, -UR7, 0x100000, URZ ;  /* 0x00100000070e8890 */ /* 0x000fc8000fffe1ff */
[----:B------:R-:W-:Y:S02]  /*0200*/  @!UP0 USHF.L.U32 UR15, UR14, 0xb, URZ ;  /* 0x0000000b0e0f8899 */ /* 0x000fe400080006ff */
[----:B------:R-:W-:Y:S01]  /*0210*/  @!UP0 USHF.L.U32 UR14, UR14, 0x1, URZ ;  /* 0x000000010e0e8899 */ /* 0x000fe200080006ff */
[----:B---3--:R-:W-:-:S04]  /*0220*/  IMAD R18, R6, UR11, R9 ;  /* 0x0000000b06127c24 */ /* 0x008fc8000f8e0209 */
[----:B------:R-:W-:Y:S01]  /*0230*/  IMAD R18, R4, R18, R5 ;  /* 0x0000001204127224 */ /* 0x000fe200078e0205 */
[----:B-1----:R-:W-:Y:S01]  /*0240*/  @!UP0 ULEA UR4, UR5, UR4, 0x18 ;  /* 0x0000000405048291 */ /* 0x002fe2000f8ec0ff */
[----:B------:R-:W-:-:S03]  /*0250*/  VOTEU.ALL UP0, P0 ;  /* 0x0000000000ff7886 */ /* 0x000fc60000000000 */
[----:B------:R-:W-:-:S08]  /*0260*/  ISETP.GE.AND P0, PT, R18, UR16, PT ;  /* 0x0000001012007c0c */ /* 0x000fd0000bf06270 */
[----:B------:R0:W1:Y:S02]  /*0270*/  @!UP0 SYNCS.EXCH.64 URZ, [UR4], UR14 ;  /* 0x0000000e04ff85b2 */ /* 0x0000640008000100 */
[----:B-1----:R-:W-:Y:S06]  /*0280*/  BAR.SYNC.DEFER_BLOCKING 0x0 ;  /* 0x0000000000007b1d */ /* 0x002fec0000010000 */
[----:B0-----:R-:W-:Y:S05]  /*0290*/  @P0 BRA `(.L_x_1) ;  /* 0x00000000004c0947 */ /* 0x001fea0003800000 */
[----:B------:R-:W-:Y:S01]  /*02a0*/  IMAD.MOV.U32 R0, RZ, RZ, R18 ;  /* 0x000000ffff007224 */ /* 0x000fe200078e0012 */
[----:B------:R-:W-:Y:S01]  /*02b0*/  CS2R R16, SRZ ;  /* 0x0000000000107805 */ /* 0x000fe2000001ff00 */
[----:B------:R-:W-:-:S07]  /*02c0*/  IMAD R23, R6, R4, RZ ;  /* 0x0000000406177224 */ /* 0x000fce00078e02ff */
.L_x_2:
[--C-:B------:R-:W-:Y:S02]  /*02d0*/  SHF.R.S64 R14, RZ, 0x1e, R0.reuse ;  /* 0x0000001eff0e7819 */ /* 0x100fe40000001000 */
[----:B------:R-:W-:Y:S02]  /*02e0*/  SHF.R.S32.HI R15, RZ, 0x1e, R0 ;  /* 0x0000001eff0f7819 */ /* 0x000fe40000011400 */
[C---:B------:R-:W-:Y:S02]  /*02f0*/  IADD3 R2, P0, PT, R14.reuse, UR20, RZ ;  /* 0x000000140e027c10 */ /* 0x040fe4000ff1e0ff */
[----:B------:R-:W-:Y:S02]  /*0300*/  IADD3 R14, P1, PT, R14, UR22, RZ ;  /* 0x000000160e0e7c10 */ /* 0x000fe4000ff3e0ff */
[C---:B------:R-:W-:Y:S02]  /*0310*/  IADD3.X R3, PT, PT, R15.reuse, UR21, RZ, P0, !PT ;  /* 0x000000150f037c10 */ /* 0x040fe400087fe4ff */
[----:B------:R-:W-:-:S03]  /*0320*/  IADD3.X R15, PT, PT, R15, UR23, RZ, P1, !PT ;  /* 0x000000170f0f7c10 */ /* 0x000fc60008ffe4ff */
[----:B------:R-:W2:Y:S04]  /*0330*/  LDG.E R2, desc[UR12][R2.64] ;  /* 0x0000000c02027981 */ /* 0x000ea8000c1e1900 */
[----:B------:R-:W2:Y:S01]  /*0340*/  LDG.E R15, desc[UR12][R14.64] ;  /* 0x0000000c0e0f7981 */ /* 0x000ea2000c1e1900 */
[----:B------:R-:W0:Y:S02]  /*0350*/  LDCU UR4, c[0x0][0x378] ;  /* 0x00006f00ff0477ac */ /* 0x000e240008000800 */
[----:B0-----:R-:W-:-:S06]  /*0360*/  UIMAD UR4, UR10, UR4, URZ ;  /* 0x000000040a0472a4 */ /* 0x001fcc000f8e02ff */
[----:B------:R-:W-:-:S05]  /*0370*/  IMAD R0, R23, UR4, R0 ;  /* 0x0000000417007c24 */ /* 0x000fca000f8e0200 */
[----:B------:R-:W-:Y:S01]  /*0380*/  ISETP.GE.AND P0, PT, R0, UR16, PT ;  /* 0x0000001000007c0c */ /* 0x000fe2000bf06270 */
[----:B--2---:R-:W-:-:S06]  /*0390*/  FMUL R20, R2, R15 ;  /* 0x0000000f02147220 */ /* 0x004fcc0000400000 */
[----:B------:R-:W0:Y:S02]  /*03a0*/  F2F.F64.F32 R20, R20 ;  /* 0x0000001400147310 */ /* 0x000e240000201800 */
[----:B0-----:R-:W-:-:S04]  /*03b0*/  DADD R16, R20, R16 ;  /* 0x0000000014107229 */ /* 0x001fc80000000010 */
[----:B------:R-:W-:Y:S07]  /*03c0*/  @!P0 BRA `(.L_x_2) ;  /* 0xfffffffc00c08947 */ /* 0x000fee000383ffff */
.L_x_1:
[----:B------:R-:W-:Y:S05]  /*03d0*/  BSYNC.RECONVERGENT B0 ;  /* 0x0000000000007941 */ /* 0x000fea0003800200 */
.L_x_0:
[----:B------:R-:W-:Y:S01]  /*03e0*/  SHFL.DOWN PT, R3, R17, 0x10, 0x1f ;  /* 0x0a001f0011037f89 */ /* 0x000fe200000e0000 */
[----:B------:R-:W-:Y:S02]  /*03f0*/  MOV R22, 0x400 ;  /* 0x0000040000167802 */ /* 0x000fe40000000f00 */
[----:B------:R-:W-:-:S05]  /*0400*/  CS2R.32 R27, SR_CgaSize ;  /* 0x00000000001b7805 */ /* 0x000fca0000008a00 */
[----:B------:R-:W-:-:S05]  /*0410*/  IMAD R27, R27, -0xa0, RZ ;  /* 0xffffff601b1b7824 */ /* 0x000fca00078e02ff */
[----:B------:R-:W-:-:S14]  /*0420*/  R2UR UR5, R27 ;  /* 0x000000001b0572ca */ /* 0x000fdc00000e0000 */
[----:B------:R-:W0:Y:S01]  /*0430*/  LDCU UR5, c[0x0][UR5+0x254] ;  /* 0x00004a80050577ac */ /* 0x000e220008000800 */
[----:B------:R-:W1:Y:S01]  /*0440*/  SHFL.DOWN PT, R2, R16, 0x10, 0x1f ;  /* 0x0a001f0010027f89 */ /* 0x000e6200000e0000 */
[----:B------:R-:W2:Y:S01]  /*0450*/  S2R R23, SR_CgaCtaId ;  /* 0x0000000000177919 */ /* 0x000ea20000008800 */
[----:B-1----:R-:W-:-:S07]  /*0460*/  DADD R24, R2, R16 ;  /* 0x0000000002187229 */ /* 0x002fce0000000010 */
[----:B------:R-:W-:Y:S04]  /*0470*/  SHFL.DOWN PT, R3, R25, 0x8, 0x1f ;  /* 0x09001f0019037f89 */ /* 0x000fe800000e0000 */
[----:B------:R-:W1:Y:S02]  /*0480*/  SHFL.DOWN PT, R2, R24, 0x8, 0x1f ;  /* 0x09001f0018027f89 */ /* 0x000e6400000e0000 */
[----:B-1----:R-:W-:-:S07]  /*0490*/  DADD R26, R24, R2 ;  /* 0x00000000181a7229 */ /* 0x002fce0000000002 */
[----:B------:R-:W-:Y:S04]  /*04a0*/  SHFL.DOWN PT, R21, R27, 0x4, 0x1f ;  /* 0x08801f001b157f89 */ /* 0x000fe800000e0000 */
[----:B------:R-:W1:Y:S02]  /*04b0*/  SHFL.DOWN PT, R20, R26, 0x4, 0x1f ;  /* 0x08801f001a147f89 */ /* 0x000e6400000e0000 */
[----:B-1----:R-:W-:-:S07]  /*04c0*/  DADD R20, R26, R20 ;  /* 0x000000001a147229 */ /* 0x002fce0000000014 */
[----:B------:R-:W-:Y:S04]  /*04d0*/  SHFL.DOWN PT, R3, R21, 0x2, 0x1f ;  /* 0x08401f0015037f89 */ /* 0x000fe800000e0000 */
[----:B------:R-:W1:Y:S02]  /*04e0*/  SHFL.DOWN PT, R2, R20, 0x2, 0x1f ;  /* 0x08401f0014027f89 */ /* 0x000e6400000e0000 */
[----:B-1----:R-:W-:Y:S01]  /*04f0*/  DADD R16, R20, R2 ;  /* 0x0000000014107229 */ /* 0x002fe20000000002 */
[C---:B------:R-:W-:Y:S01]  /*0500*/  LOP3.LUT P0, R3, R5.reuse, 0x1f, RZ, 0xc0, !PT ;  /* 0x0000001f05037812 */ /* 0x040fe2000780c0ff */
[----:B------:R-:W-:-:S05]  /*0510*/  IMAD.SHL.U32 R2, R5, 0x800, RZ ;  /* 0x0000080005027824 */ /* 0x000fca00078e00ff */
[----:B------:R-:W-:Y:S04]  /*0520*/  SHFL.DOWN PT, R15, R17, 0x1, 0x1f ;  /* 0x08201f00110f7f89 */ /* 0x000fe800000e0000 */
[----:B------:R-:W1:Y:S03]  /*0530*/  SHFL.DOWN PT, R14, R16, 0x1, 0x1f ;  /* 0x08201f00100e7f89 */ /* 0x000e6600000e0000 */
[----:B------:R-:W-:-:S05]  /*0540*/  @!P0 VIADD R0, R22, 0x10 ;  /* 0x0000001016008836 */ /* 0x000fca0000000000 */
[C---:B--2---:R-:W-:Y:S02]  /*0550*/  @!P0 LEA R13, R23.reuse, R0, 0x18 ;  /* 0x00000000170d8211 */ /* 0x044fe400078ec0ff */
[----:B------:R-:W-:Y:S02]  /*0560*/  LEA R23, R23, R22, 0x18 ;  /* 0x0000001617177211 */ /* 0x000fe400078ec0ff */
[----:B------:R-:W-:Y:S01]  /*0570*/  @!P0 LEA.HI R25, R2, R13, RZ, 0x13 ;  /* 0x0000000d02198211 */ /* 0x000fe200078f98ff */
[----:B0-----:R-:W-:Y:S01]  /*0580*/  IMAD.U32 R13, RZ, RZ, UR5 ;  /* 0x00000005ff0d7e24 */ /* 0x001fe2000f8e00ff */
[----:B-1----:R-:W-:-:S07]  /*0590*/  DADD R14, R16, R14 ;  /* 0x00000000100e7229 */ /* 0x002fce000000000e */
[----:B------:R0:W-:Y:S01]  /*05a0*/  @!P0 STS.64 [R25], R14 ;  /* 0x0000000e19008388 */ /* 0x0001e20000000a00 */
[----:B------:R-:W1:Y:S01]  /*05b0*/  SYNCS.ARRIVE.TRANS64.A1T0 R20, [R23+URZ], RZ ;  /* 0x000000ff171479a7 */ /* 0x000e6200081000ff */
[----:B------:R-:W-:Y:S01]  /*05c0*/  CS2R R16, SR_GLOBALTIMERLO ;  /* 0x0000000000107805 */ /* 0x000fe20000015200 */
[----:B-1----:R-:W1:Y:S02]  /*05d0*/  SYNCS.PHASECHK.TRANS64.TRYWAIT P0, [R23+URZ], R21 ;  /* 0x00000015170075a7 */ /* 0x002e6400080011ff */
[----:B01----:R-:W-:Y:S05]  /*05e0*/  @P0 BRA `(.L_x_3) ;  /* 0x00000000005c0947 */ /* 0x003fea0003800000 */
[----:B------:R-:W-:-:S05]  /*05f0*/  UMOV UR4, URZ ;  /* 0x000000ff00047c82 */ /* 0x000fca0008000000 */
.L_x_6:
[----:B------:R-:W-:-:S11]  /*0600*/  UISETP.GT.AND UP0, UPT, UR4, 0xf, UPT ;  /* 0x0000000f0400788c */ /* 0x000fd6000bf04270 */
[----:B------:R-:W-:Y:S01]  /*0610*/  @!UP0 UIADD3 UR4, UPT, UPT, UR4, 0x1, URZ ;  /* 0x0000000104048890 */ /* 0x000fe2000fffe0ff */
[----:B------:R-:W-:Y:S11]  /*0620*/  BRA.U !UP0, `(.L_x_4) ;  /* 0x0000000108447547 */ /* 0x000ff6000b800000 */
[----:B------:R-:W-:-:S06]  /*0630*/  CS2R R14, SR_GLOBALTIMERLO ;  /* 0x00000000000e7805 */ /* 0x000fcc0000015200 */
[----:B------:R-:W-:-:S04]  /*0640*/  IADD3 R25, P0, PT, -R16, R14, RZ ;  /* 0x0000000e10197210 */ /* 0x000fc80007f1e1ff */
[----:B------:R-:W-:Y:S02]  /*0650*/  IADD3.X R15, PT, PT, ~R17, R15, RZ, P0, !PT ;  /* 0x0000000f110f7210 */ /* 0x000fe400007fe5ff */
[----:B------:R-:W-:-:S04]  /*0660*/  ISETP.GE.U32.AND P0, PT, R25, 0x3d0900, PT ;  /* 0x003d09001900780c */ /* 0x000fc80003f06070 */
[----:B------:R-:W-:-:S13]  /*0670*/  ISETP.GE.AND.EX P0, PT, R15, RZ, PT, P0 ;  /* 0x000000ff0f00720c */ /* 0x000fda0003f06300 */
[----:B------:R-:W-:Y:S05]  /*0680*/  @!P0 BRA `(.L_x_5) ;  /* 0x0000000000088947 */ /* 0x000fea0003800000 */
[----:B------:R-:W-:Y:S05]  /*0690*/  NANOSLEEP 0xf4240 ;  /* 0x000f42400000795d */ /* 0x000fea0003800000 */
[----:B------:R-:W-:Y:S05]  /*06a0*/  BRA `(.L_x_4) ;  /* 0x0000000000247947 */ /* 0x000fea0003800000 */
.L_x_5:
[----:B------:R-:W-:-:S04]  /*06b0*/  ISETP.GE.U32.AND P0, PT, R25, 0x9c40, PT ;  /* 0x00009c401900780c */ /* 0x000fc80003f06070 */
[----:B------:R-:W-:-:S13]  /*06c0*/  ISETP.GE.AND.EX P0, PT, R15, RZ, PT, P0 ;  /* 0x000000ff0f00720c */ /* 0x000fda0003f06300 */
[----:B------:R-:W-:Y:S05]  /*06d0*/  @!P0 BRA `(.L_x_4) ;  /* 0x0000000000188947 */ /* 0x000fea0003800000 */
[----:B------:R-:W-:-:S04]  /*06e0*/  SHF.R.S32.HI R0, RZ, 0x1f, R15 ;  /* 0x0000001fff007819 */ /* 0x000fc8000001140f */
[----:B------:R-:W-:-:S05]  /*06f0*/  LEA.HI R0, P0, R0, R25, RZ, 0x2 ;  /* 0x0000001900007211 */ /* 0x000fca00078110ff */
[----:B------:R-:W-:-:S05]  /*0700*/  IMAD.X R15, RZ, RZ, R15, P0 ;  /* 0x000000ffff0f7224 */ /* 0x000fca00000e060f */
[----:B------:R-:W-:-:S04]  /*0710*/  SHF.R.U64 R0, R0, 0x2, R15 ;  /* 0x0000000200007819 */ /* 0x000fc8000000120f */
[----:B------:R-:W-:Y:S05]  /*0720*/  NANOSLEEP R0 ;  /* 0x000000000000735d */ /* 0x000fea0003800000 */
[----:B------:R-:W-:Y:S01]  /*0730*/  NOP ;  /* 0x0000000000007918 */ /* 0x000fe20000000000 */
.L_x_4:
[----:B------:R-:W0:Y:S02]  /*0740*/  SYNCS.PHASECHK.TRANS64.TRYWAIT P0, [R23+URZ], R21 ;  /* 0x00000015170075a7 */ /* 0x000e2400080011ff */
[----:B0-----:R-:W-:Y:S05]  /*0750*/  @!P0 BRA `(.L_x_6) ;  /* 0xfffffffc00a88947 */ /* 0x001fea000383ffff */
.L_x_3:
[----:B------:R-:W-:Y:S01]  /*0760*/  ISETP.GT.U32.AND P0, PT, R2, 0xffff, PT ;  /* 0x0000ffff0200780c */ /* 0x000fe20003f04070 */
[----:B------:R-:W-:Y:S01]  /*0770*/  IMAD R0, R8, UR7, RZ ;  /* 0x0000000708007c24 */ /* 0x000fe2000f8e02ff */
[----:B------:R-:W-:Y:S03]  /*0780*/  BSSY B0, `(.L_x_7) ;  /* 0x0000024000007945 */ /* 0x000fe60003800000 */
[----:B------:R-:W-:-:S05]  /*0790*/  IMAD R0, R0, R7, 0x1f ;  /* 0x0000001f00007424 */ /* 0x000fca00078e0207 */
[----:B------:R-:W-:-:S04]  /*07a0*/  SHF.R.U32.HI R0, RZ, 0x5, R0 ;  /* 0x00000005ff007819 */ /* 0x000fc80000011600 */
[----:B------:R-:W-:Y:S01]  /*07b0*/  LOP3.LUT R0, R0, 0xffff, RZ, 0xc0, !PT ;  /* 0x0000ffff00007812 */ /* 0x000fe200078ec0ff */
[----:B------:R-:W-:Y:S06]  /*07c0*/  @P0 BRA `(.L_x_8) ;  /* 0x00000000007c0947 */ /* 0x000fec0003800000 */
[----:B------:R-:W-:Y:S01]  /*07d0*/  ISETP.GE.U32.AND P0, PT, R3, R0, PT ;  /* 0x000000000300720c */ /* 0x000fe20003f06070 */
[----:B------:R-:W-:-:S12]  /*07e0*/  UMOV UR4, 0xffffffff ;  /* 0xffffffff00047882 */ /* 0x000fd80000000000 */
[----:B------:R-:W0:Y:S01]  /*07f0*/  @!P0 S2R R15, SR_CgaCtaId ;  /* 0x00000000000f8919 */ /* 0x000e220000008800 */
[----:B------:R-:W-:-:S05]  /*0800*/  @!P0 MOV R14, 0x400 ;  /* 0x00000400000e8802 */ /* 0x000fca0000000f00 */
[----:B------:R-:W-:-:S05]  /*0810*/  @!P0 VIADD R14, R14, 0x10 ;  /* 0x000000100e0e8836 */ /* 0x000fca0000000000 */
[----:B0-----:R-:W-:Y:S02]  /*0820*/  @!P0 LEA R16, R15, R14, 0x18 ;  /* 0x0000000e0f108211 */ /* 0x001fe400078ec0ff */
[----:B------:R-:W-:-:S03]  /*0830*/  CS2R R14, SRZ ;  /* 0x00000000000e7805 */ /* 0x000fc6000001ff00 */
[----:B------:R-:W-:-:S05]  /*0840*/  @!P0 IMAD R16, R3, 0x8, R16 ;  /* 0x0000000803108824 */ /* 0x000fca00078e0210 */
[----:B------:R0:W1:Y:S01]  /*0850*/  @!P0 LDS.64 R14, [R16] ;  /* 0x00000000100e8984 */ /* 0x0000620000000a00 */
[----:B------:R-:W-:Y:S01]  /*0860*/  ISETP.NE.AND P0, PT, R3, RZ, PT ;  /* 0x000000ff0300720c */ /* 0x000fe20003f05270 */
[----:B------:R-:W-:-:S12]  /*0870*/  BRA.DIV UR4, `(.L_x_9) ;  /* 0x0000001604f87947 */ /* 0x000fd8000b800000 */
[----:B-1----:R-:W-:Y:S04]  /*0880*/  SHFL.DOWN PT, R17, R15, 0x10, 0x1f ;  /* 0x0a001f000f117f89 */ /* 0x002fe800000e0000 */
[----:B0-----:R-:W0:Y:S02]  /*0890*/  SHFL.DOWN PT, R16, R14, 0x10, 0x1f ;  /* 0x0a001f000e107f89 */ /* 0x001e2400000e0000 */
[----:B0-----:R-:W-:-:S07]  /*08a0*/  DADD R16, R16, R14 ;  /* 0x0000000010107229 */ /* 0x001fce000000000e */
[----:B------:R-:W-:Y:S04]  /*08b0*/  SHFL.DOWN PT, R21, R17, 0x8, 0x1f ;  /* 0x09001f0011157f89 */ /* 0x000fe800000e0000 */
[----:B------:R-:W0:Y:S02]  /*08c0*/  SHFL.DOWN PT, R20, R16, 0x8, 0x1f ;  /* 0x09001f0010147f89 */ /* 0x000e2400000e0000 */
[----:B0-----:R-:W-:-:S07]  /*08d0*/  DADD R20, R16, R20 ;  /* 0x0000000010147229 */ /* 0x001fce0000000014 */
[----:B------:R-:W-:Y:S04]  /*08e0*/  SHFL.DOWN PT, R23, R21, 0x4, 0x1f ;  /* 0x08801f0015177f89 */ /* 0x000fe800000e0000 */
[----:B------:R-:W0:Y:S02]  /*08f0*/  SHFL.DOWN PT, R22, R20, 0x4, 0x1f ;  /* 0x08801f0014167f89 */ /* 0x000e2400000e0000 */
[----:B0-----:R-:W-:-:S07]  /*0900*/  DADD R22, R20, R22 ;  /* 0x0000000014167229 */ /* 0x001fce0000000016 */
[----:B------:R-:W-:Y:S04]  /*0910*/  SHFL.DOWN PT, R15, R23, 0x2, 0x1f ;  /* 0x08401f00170f7f89 */ /* 0x000fe800000e0000 */
[----:B------:R-:W0:Y:S02]  /*0920*/  SHFL.DOWN PT, R14, R22, 0x2, 0x1f ;  /* 0x08401f00160e7f89 */ /* 0x000e2400000e0000 */
[----:B0-----:R-:W-:-:S07]  /*0930*/  DADD R14, R22, R14 ;  /* 0x00000000160e7229 */ /* 0x001fce000000000e */
[----:B------:R0:W1:Y:S04]  /*0940*/  SHFL.DOWN PT, R21, R15, 0x1, 0x1f ;  /* 0x08201f000f157f89 */ /* 0x00006800000e0000 */
[----:B------:R0:W2:Y:S02]  /*0950*/  SHFL.DOWN PT, R28, R14, 0x1, 0x1f ;  /* 0x08201f000e1c7f89 */ /* 0x0000a400000e0000 */
.L_x_54:
[----:B------:R-:W3:Y:S01]  /*0960*/  @!P0 LDC.64 R16, c[0x0][0x390] ;  /* 0x0000e400ff108b82 */ /* 0x000ee20000000a00 */
[----:B--2---:R-:W-:-:S06]  /*0970*/  IMAD.MOV.U32 R20, RZ, RZ, R28 ;  /* 0x000000ffff147224 */ /* 0x004fcc00078e001c */
[----:B-1----:R-:W-:Y:S01]  /*0980*/  DADD R20, R14, R20 ;  /* 0x000000000e147229 */ /* 0x002fe20000000014 */
[----:B---3--:R-:W-:-:S04]  /*0990*/  @!P0 LEA R16, P1, R9, R16, 0x3 ;  /* 0x0000001009108211 */ /* 0x008fc800078218ff */
[----:B------:R-:W-:-:S05]  /*09a0*/  @!P0 LEA.HI.X R17, R9, R17, RZ, 0x3, P1 ;  /* 0x0000001109118211 */ /* 0x000fca00008f1cff */
[----:B------:R1:W-:Y:S04]  /*09b0*/  @!P0 STG.E.64 desc[UR12][R16.64], R20 ;  /* 0x0000001410008986 */ /* 0x0003e8000c101b0c */
.L_x_8:
[----:B------:R-:W-:Y:S05]  /*09c0*/  BSYNC B0 ;  /* 0x0000000000007941 */ /* 0x000fea0003800000 */
.L_x_7:
[----:B-1----:R-:W-:-:S05]  /*09d0*/  CS2R.32 R16, SR_CgaSize ;  /* 0x0000000000107805 */ /* 0x002fca0000008a00 */
[----:B------:R-:W-:-:S06]  /*09e0*/  IMAD R16, R16, -0xa0, RZ ;  /* 0xffffff6010107824 */ /* 0x000fcc00078e02ff */
[----:B------:R-:W1:Y:S02]  /*09f0*/  LDC R16, c[0x0][R16+0x258] ;  /* 0x0000960010107b82 */ /* 0x000e640000000800 */
[----:B-1----:R-:W-:-:S04]  /*0a00*/  ISETP.NE.U32.AND P0, PT, R16, RZ, PT ;  /* 0x000000ff1000720c */ /* 0x002fc80003f05070 */
[----:B------:R-:W-:-:S13]  /*0a10*/  ISETP.NE.AND.EX P0, PT, RZ, UR5, PT, P0 ;  /* 0x00000005ff007c0c */ /* 0x000fda000bf05300 */
[----:B------:R-:W-:Y:S05]  /*0a20*/  @P0 BRA `(.L_x_10) ;  /* 0x0000000000040947 */ /* 0x000fea0003800000 */
[----:B------:R-:W-:Y:S05]  /*0a30*/  BPT.TRAP 0x1 ;  /* 0x000000040000795c */ /* 0x000fea0000300000 */
.L_x_10:
[----:B------:R-:W-:-:S03]  /*0a40*/  UMOV UR4, 0xffffffff ;  /* 0xffffffff00047882 */ /* 0x000fc60000000000 */
[----:B------:R-:W-:Y:S05]  /*0a50*/  BRA.DIV UR4, `(.L_x_11) ;  /* 0x0000001a04747947 */ /* 0x000fea000b800000 */
[----:B------:R-:W-:Y:S06]  /*0a60*/  BAR.SYNC.DEFER_BLOCKING 0x0 ;  /* 0x0000000000007b1d */ /* 0x000fec0000010000 */
.L_x_57:
[----:B------:R-:W-:Y:S01]  /*0a70*/  IMAD.IADD R10, R19, 0x1, R10 ;  /* 0x00000001130a7824 */ /* 0x000fe200078e020a */
[----:B------:R-:W-:Y:S04]  /*0a80*/  BSSY B0, `(.L_x_12) ;  /* 0x0000021000007945 */ /* 0x000fe80003800000 */
[----:B------:R-:W-:-:S13]  /*0a90*/  LOP3.LUT P0, R17, R10, RZ, R11, 0xfa, !PT ;  /* 0x000000ff0a117212 */ /* 0x000fda000780fa0b */
[----:B------:R-:W-:Y:S05]  /*0aa0*/  @P0 BRA `(.L_x_13) ;  /* 0x0000000000780947 */ /* 0x000fea0003800000 */
[----:B0-----:R-:W0:Y:S01]  /*0ab0*/  S2R R15, SR_LANEID ;  /* 0x00000000000f7919 */ /* 0x001e220000000000 */
[----:B------:R-:W1:Y:S01]  /*0ac0*/  LDC R11, c[0x0][0x378] ;  /* 0x0000de00ff0b7b82 */ /* 0x000e620000000800 */
[----:B------:R-:W-:Y:S01]  /*0ad0*/  VOTEU.ANY UR4, UPT, PT ;  /* 0x0000000000047886 */ /* 0x000fe200038e0100 */
[----:B------:R-:W-:Y:S01]  /*0ae0*/  IADD3 R20, PT, PT, RZ, -R6, RZ ;  /* 0x80000006ff147210 */ /* 0x000fe20007ffe0ff */
[----:B------:R-:W0:Y:S01]  /*0af0*/  FLO.U32 R14, UR4 ;  /* 0x00000004000e7d00 */ /* 0x000e2200080e0000 */
[----:B------:R-:W-:Y:S01]  /*0b00*/  VIADD R10, R9, UR8 ;  /* 0x00000008090a7c36 */ /* 0x000fe20008000000 */
[----:B------:R-:W-:Y:S01]  /*0b10*/  UPOPC UR6, UR4 ;  /* 0x00000004000672bf */ /* 0x000fe20008000000 */
[----:B------:R-:W-:Y:S02]  /*0b20*/  IMAD R19, RZ, RZ, -UR9 ;  /* 0x80000009ff137e24 */ /* 0x000fe4000f8e02ff */
[----:B------:R-:W-:-:S03]  /*0b30*/  IMAD R20, R20, UR10, RZ ;  /* 0x0000000a14147c24 */ /* 0x000fc6000f8e02ff */
[----:B------:R-:W-:Y:S01]  /*0b40*/  ISETP.NE.AND P0, PT, R10, R19, PT ;  /* 0x000000130a00720c */ /* 0x000fe20003f05270 */
[----:B-1----:R-:W-:-:S05]  /*0b50*/  IMAD R11, R11, R20, -0x7fffffff ;  /* 0x800000010b0b7424 */ /* 0x002fca00078e0214 */
[----:B------:R-:W-:Y:S02]  /*0b60*/  SEL R11, R11, 0x1, !P0 ;  /* 0x000000010b0b7807 */ /* 0x000fe40004000000 */
[----:B0-----:R-:W-:-:S03]  /*0b70*/  ISETP.EQ.U32.AND P1, PT, R14, R15, PT ;  /* 0x0000000f0e00720c */ /* 0x001fc60003f22070 */
[----:B------:R-:W-:-:S10]  /*0b80*/  IMAD R15, R11, UR6, RZ ;  /* 0x000000060b0f7c24 */ /* 0x000fd4000f8e02ff */
[----:B------:R-:W-:-:S00]  /*0b90*/  @P1 MEMBAR.ALL.CTA ;  /* 0x0000000000001992 */ /* 0x000fc00000008000 */
[----:B------:R-:W-:Y:S06]  /*0ba0*/  @P1 MEMBAR.ALL.GPU ;  /* 0x0000000000001992 */ /* 0x000fec000000a000 */
[----:B------:R-:W-:-:S00]  /*0bb0*/  @P1 ERRBAR ;  /* 0x00000000000019ab */ /* 0x000fc00000000000 */
[----:B------:R-:W-:Y:S06]  /*0bc0*/  @P1 CGAERRBAR ;  /* 0x00000000000015ab */ /* 0x000fec0000000000 */
[----:B------:R-:W2:Y:S01]  /*0bd0*/  @P1 ATOM.E.ADD.STRONG.GPU PT, R15, desc[UR12][R12.64+0x4], R15 ;  /* 0x8000040f0c0f198a */ /* 0x000ea200081ef10c */
[----:B------:R-:W0:Y:S02]  /*0be0*/  S2R R10, SR_LTMASK ;  /* 0x00000000000a7919 */ /* 0x000e240000003900 */
[----:B0-----:R-:W-:-:S06]  /*0bf0*/  LOP3.LUT R10, R10, UR4, RZ, 0xc0, !PT ;  /* 0x000000040a0a7c12 */ /* 0x001fcc000f8ec0ff */
[----:B------:R-:W0:Y:S01]  /*0c00*/  POPC R10, R10 ;  /* 0x0000000a000a7309 */ /* 0x000e220000000000 */
[----:B--2---:R-:W0:Y:S02]  /*0c10*/  SHFL.IDX PT, R14, R15, R14, 0x1f ;  /* 0x00001f0e0f0e7589 */ /* 0x004e2400000e0000 */
[----:B0-----:R-:W-:-:S07]  /*0c20*/  IMAD R11, R11, R10, R14 ;  /* 0x0000000a0b0b7224 */ /* 0x001fce00078e020e */
.L_x_14:
[----:B------:R-:W2:Y:S04]  /*0c30*/  LD.E.STRONG.GPU R10, desc[UR12][R12.64+0x4] ;  /* 0x0000040c0c0a7980 */ /* 0x000ea8000c10f900 */
[----:B--2---:R-:W-:Y:S01]  /*0c40*/  CCTL.IVALL ;  /* 0x00000000ff00798f */ /* 0x004fe20002000000 */
[----:B------:R-:W-:Y:S05]  /*0c50*/  YIELD ;  /* 0x0000000000007946 */ /* 0x000fea0003800000 */
[----:B------:R-:W-:-:S04]  /*0c60*/  LOP3.LUT R10, R10, R11, RZ, 0x3c, !PT ;  /* 0x0000000b0a0a7212 */ /* 0x000fc800078e3cff */
[----:B------:R-:W-:-:S13]  /*0c70*/  ISETP.GT.AND P0, PT, R10, -0x1, PT ;  /* 0xffffffff0a00780c */ /* 0x000fda0003f04270 */
[----:B------:R-:W-:Y:S05]  /*0c80*/  @P0 BRA `(.L_x_14) ;  /* 0xfffffffc00e80947 */ /* 0x000fea000383ffff */
.L_x_13:
[----:B------:R-:W-:Y:S05]  /*0c90*/  BSYNC B0 ;  /* 0x0000000000007941 */ /* 0x000fea0003800000 */
.L_x_12:
[----:B------:R-:W-:-:S03]  /*0ca0*/  UMOV UR4, 0xffffffff ;  /* 0xffffffff00047882 */ /* 0x000fc60000000000 */
[----:B------:R-:W-:Y:S05]  /*0cb0*/  BRA.DIV UR4, `(.L_x_15) ;  /* 0x0000001a04087947 */ /* 0x000fea000b800000 */
[----:B------:R-:W-:Y:S06]  /*0cc0*/  BAR.SYNC.DEFER_BLOCKING 0x0 ;  /* 0x0000000000007b1d */ /* 0x000fec0000010000 */
.L_x_60:
[----:B------:R-:W-:-:S13]  /*0cd0*/  ISETP.NE.AND P0, PT, R9, RZ, PT ;  /* 0x000000ff0900720c */ /* 0x000fda0003f05270 */
[----:B------:R-:W-:Y:S05]  /*0ce0*/  @P0 BRA `(.L_x_16) ;  /* 0x0000000800f40947 */ /* 0x000fea0003800000 */
[----:B------:R-:W-:Y:S01]  /*0cf0*/  ISETP.GE.U32.AND P0, PT, R5, R6, PT ;  /* 0x000000060500720c */ /* 0x000fe20003f06070 */
[----:B------:R-:W-:Y:S01]  /*0d00*/  BSSY.RECONVERGENT B0, `(.L_x_17) ;  /* 0x000004e000007945 */ /* 0x000fe20003800200 */
[----:B------:R-:W-:-:S11]  /*0d10*/  CS2R R10, SRZ ;  /* 0x00000000000a7805 */ /* 0x000fd6000001ff00 */
[----:B------:R-:W-:Y:S05]  /*0d20*/  @P0 BRA `(.L_x_18) ;  /* 0x00000004002c0947 */ /* 0x000fea0003800000 */
[----:B------:R-:W1:Y:S01]  /*0d30*/  I2F.U32.RP R20, R4 ;  /* 0x0000000400147306 */ /* 0x000e620000209000 */
[C---:B0-----:R-:W-:Y:S01]  /*0d40*/  IMAD.IADD R15, R4.reuse, 0x1, R5 ;  /* 0x00000001040f7824 */ /* 0x041fe200078e0205 */
[----:B------:R-:W-:Y:S01]  /*0d50*/  ISETP.NE.U32.AND P2, PT, R4, RZ, PT ;  /* 0x000000ff0400720c */ /* 0x000fe20003f45070 */
[----:B------:R-:W-:Y:S01]  /*0d60*/  IMAD.MOV R21, RZ, RZ, -R4 ;  /* 0x000000ffff157224 */ /* 0x000fe200078e0a04 */
[----:B------:R-:W-:Y:S02]  /*0d70*/  BSSY.RECONVERGENT B1, `(.L_x_19) ;  /* 0x000002c000017945 */ /* 0x000fe40003800200 */
[CC--:B------:R-:W-:Y:S02]  /*0d80*/  ISETP.GE.U32.AND P0, PT, R15.reuse, R6.reuse, PT ;  /* 0x000000060f00720c */ /* 0x0c0fe40003f06070 */
[----:B------:R-:W-:Y:S02]  /*0d90*/  VIMNMX.U32 R14, PT, PT, R15, R6, !PT ;  /* 0x000000060f0e7248 */ /* 0x000fe40007fe0000 */
[----:B------:R-:W-:-:S04]  /*0da0*/  SEL R19, RZ, 0x1, P0 ;  /* 0x00000001ff137807 */ /* 0x000fc80000000000 */
[----:B------:R-:W-:Y:S01]  /*0db0*/  IADD3 R15, PT, PT, R14, -R15, -R19 ;  /* 0x8000000f0e0f7210 */ /* 0x000fe20007ffe813 */
[----:B-1----:R-:W0:Y:S02]  /*0dc0*/  MUFU.RCP R20, R20 ;  /* 0x0000001400147308 */ /* 0x002e240000001000 */
[----:B0-----:R-:W-:-:S06]  /*0dd0*/  VIADD R10, R20, 0xffffffe ;  /* 0x0ffffffe140a7836 */ /* 0x001fcc0000000000 */
[----:B------:R0:W1:Y:S02]  /*0de0*/  F2I.FTZ.U32.TRUNC.NTZ R11, R10 ;  /* 0x0000000a000b7305 */ /* 0x000064000021f000 */
[----:B0-----:R-:W-:Y:S02]  /*0df0*/  HFMA2 R10, -RZ, RZ, 0, 0 ;  /* 0x00000000ff0a7431 */ /* 0x001fe400000001ff */
[----:B-1----:R-:W-:-:S04]  /*0e00*/  IMAD R21, R21, R11, RZ ;  /* 0x0000000b15157224 */ /* 0x002fc800078e02ff */
[----:B------:R-:W-:-:S06]  /*0e10*/  IMAD.HI.U32 R20, R11, R21, R10 ;  /* 0x000000150b147227 */ /* 0x000fcc00078e000a */
[----:B------:R-:W-:-:S04]  /*0e20*/  IMAD.HI.U32 R20, R20, R15, RZ ;  /* 0x0000000f14147227 */ /* 0x000fc800078e00ff */
[----:B------:R-:W-:-:S04]  /*0e30*/  IMAD.MOV R10, RZ, RZ, -R20 ;  /* 0x000000ffff0a7224 */ /* 0x000fc800078e0a14 */
[----:B------:R-:W-:-:S05]  /*0e40*/  IMAD R15, R4, R10, R15 ;  /* 0x0000000a040f7224 */ /* 0x000fca00078e020f */
[----:B------:R-:W-:-:S13]  /*0e50*/  ISETP.GE.U32.AND P0, PT, R15, R4, PT ;  /* 0x000000040f00720c */ /* 0x000fda0003f06070 */
[----:B------:R-:W-:Y:S02]  /*0e60*/  @P0 IMAD.IADD R15, R15, 0x1, -R4 ;  /* 0x000000010f0f0824 */ /* 0x000fe400078e0a04 */
[----:B------:R-:W-:-:S03]  /*0e70*/  @P0 VIADD R20, R20, 0x1 ;  /* 0x0000000114140836 */ /* 0x000fc60000000000 */
[----:B------:R-:W-:-:S13]  /*0e80*/  ISETP.GE.U32.AND P1, PT, R15, R4, PT ;  /* 0x000000040f00720c */ /* 0x000fda0003f26070 */
[----:B------:R-:W-:Y:S01]  /*0e90*/  @P1 VIADD R20, R20, 0x1 ;  /* 0x0000000114141836 */ /* 0x000fe20000000000 */
[----:B------:R-:W-:-:S05]  /*0ea0*/  @!P2 LOP3.LUT R20, RZ, R4, RZ, 0x33, !PT ;  /* 0x00000004ff14a212 */ /* 0x000fca00078e33ff */
[----:B------:R-:W-:-:S05]  /*0eb0*/  IMAD.IADD R14, R19, 0x1, R20 ;  /* 0x00000001130e7824 */ /* 0x000fca00078e0214 */
[C---:B------:R-:W-:Y:S02]  /*0ec0*/  LOP3.LUT R10, R14.reuse, 0x3, RZ, 0xc0, !PT ;  /* 0x000000030e0a7812 */ /* 0x040fe400078ec0ff */
[----:B------:R-:W-:Y:S02]  /*0ed0*/  ISETP.GE.U32.AND P1, PT, R14, 0x3, PT ;  /* 0x000000030e00780c */ /* 0x000fe40003f26070 */
[----:B------:R-:W-:Y:S02]  /*0ee0*/  ISETP.NE.AND P0, PT, R10, 0x3, PT ;  /* 0x000000030a00780c */ /* 0x000fe40003f05270 */
[----:B------:R-:W-:-:S11]  /*0ef0*/  CS2R R10, SRZ ;  /* 0x00000000000a7805 */ /* 0x000fd6000001ff00 */
[----:B------:R-:W-:Y:S05]  /*0f00*/  @!P0 BRA `(.L_x_20) ;  /* 0x0000000000488947 */ /* 0x000fea0003800000 */
[----:B------:R-:W0:Y:S01]  /*0f10*/  LDC.64 R10, c[0x0][0x390] ;  /* 0x0000e400ff0a7b82 */ /* 0x000e220000000a00 */
[----:B------:R-:W-:-:S04]  /*0f20*/  IADD3 R14, PT, PT, R14, 0x1, RZ ;  /* 0x000000010e0e7810 */ /* 0x000fc80007ffe0ff */
[----:B------:R-:W-:-:S05]  /*0f30*/  LOP3.LUT R14, R14, 0x3, RZ, 0xc0, !PT ;  /* 0x000000030e0e7812 */ /* 0x000fca00078ec0ff */
[----:B------:R-:W-:Y:S02]  /*0f40*/  IMAD.MOV R19, RZ, RZ, -R14 ;  /* 0x000000ffff137224 */ /* 0x000fe400078e0a0e */
[----:B0-----:R-:W-:-:S04]  /*0f50*/  IMAD.WIDE.U32 R10, R5, 0x8, R10 ;  /* 0x00000008050a7825 */ /* 0x001fc800078e000a */
[----:B------:R-:W-:Y:S02]  /*0f60*/  IMAD.MOV.U32 R21, RZ, RZ, R10 ;  /* 0x000000ffff157224 */ /* 0x000fe400078e000a */
[----:B------:R-:W-:Y:S01]  /*0f70*/  IMAD.MOV.U32 R20, RZ, RZ, R11 ;  /* 0x000000ffff147224 */ /* 0x000fe200078e000b */
[----:B------:R-:W-:-:S07]  /*0f80*/  CS2R R10, SRZ ;  /* 0x00000000000a7805 */ /* 0x000fce000001ff00 */
.L_x_21:
[----:B------:R-:W-:Y:S02]  /*0f90*/  IMAD.MOV.U32 R14, RZ, RZ, R21 ;  /* 0x000000ffff0e7224 */ /* 0x000fe400078e0015 */
[----:B------:R-:W-:-:S06]  /*0fa0*/  IMAD.MOV.U32 R15, RZ, RZ, R20 ;  /* 0x000000ffff0f7224 */ /* 0x000fcc00078e0014 */
[----:B------:R-:W2:Y:S01]  /*0fb0*/  LDG.E.64 R14, desc[UR12][R14.64] ;  /* 0x0000000c0e0e7981 */ /* 0x000ea2000c1e1b00 */
[----:B------:R-:W-:Y:S01]  /*0fc0*/  IADD3 R19, PT, PT, R19, 0x1, RZ ;  /* 0x0000000113137810 */ /* 0x000fe20007ffe0ff */
[C---:B------:R-:W-:Y:S01]  /*0fd0*/  IMAD.IADD R5, R4.reuse, 0x1, R5 ;  /* 0x0000000104057824 */ /* 0x040fe200078e0205 */
[C---:B------:R-:W-:Y:S02]  /*0fe0*/  LEA R21, P2, R4.reuse, R21, 0x3 ;  /* 0x0000001504157211 */ /* 0x040fe400078418ff */
[----:B------:R-:W-:Y:S02]  /*0ff0*/  ISETP.NE.AND P0, PT, R19, RZ, PT ;  /* 0x000000ff1300720c */ /* 0x000fe40003f05270 */
[----:B------:R-:W-:Y:S01]  /*1000*/  LEA.HI.X R20, R4, R20, RZ, 0x3, P2 ;  /* 0x0000001404147211 */ /* 0x000fe200010f1cff */
[----:B--2---:R-:W-:-:S10]  /*1010*/  DADD R10, R14, R10 ;  /* 0x000000000e0a7229 */ /* 0x004fd4000000000a */
[----:B------:R-:W-:Y:S05]  /*1020*/  @P0 BRA `(.L_x_21) ;  /* 0xfffffffc00d80947 */ /* 0x000fea000383ffff */
.L_x_20:
[----:B------:R-:W-:Y:S05]  /*1030*/  BSYNC.RECONVERGENT B1 ;  /* 0x0000000000017941 */ /* 0x000fea0003800200 */
.L_x_19:
[----:B------:R-:W-:Y:S05]  /*1040*/  @!P1 BRA `(.L_x_18) ;  /* 0x0000000000649947 */ /* 0x000fea0003800000 */
[----:B------:R-:W0:Y:S01]  /*1050*/  LDC.64 R14, c[0x0][0x390] ;  /* 0x0000e400ff0e7b82 */ /* 0x000e220000000a00 */
[----:B------:R-:W-:Y:S02]  /*1060*/  IMAD R8, R8, R7, RZ ;  /* 0x0000000708087224 */ /* 0x000fe400078e02ff */
[----:B------:R-:W-:Y:S02]  /*1070*/  IMAD.IADD R7, R4, 0x1, R5 ;  /* 0x0000000104077824 */ /* 0x000fe400078e0205 */
[----:B------:R-:W-:-:S04]  /*1080*/  IMAD R8, R8, UR7, RZ ;  /* 0x0000000708087c24 */ /* 0x000fc8000f8e02ff */
[C-C-:B------:R-:W-:Y:S02]  /*1090*/  IMAD R19, R8.reuse, 0x2, R5.reuse ;  /* 0x0000000208137824 */ /* 0x140fe400078e0205 */
[----:B------:R-:W-:-:S07]  /*10a0*/  IMAD R25, R8, 0x3, R5 ;  /* 0x0000000308197824 */ /* 0x000fce00078e0205 */
.L_x_22:
[----:B0-----:R-:W-:-:S05]  /*10b0*/  IMAD.WIDE.U32 R26, R5, 0x8, R14 ;  /* 0x00000008051a7825 */ /* 0x001fca00078e000e */
[----:B------:R0:W2:Y:S01]  /*10c0*/  LDG.E.64 R20, desc[UR12][R26.64] ;  /* 0x0000000c1a147981 */ /* 0x0000a2000c1e1b00 */
[----:B------:R-:W-:-:S05]  /*10d0*/  IMAD.WIDE.U32 R28, R7, 0x8, R14 ;  /* 0x00000008071c7825 */ /* 0x000fca00078e000e */
[----:B------:R-:W3:Y:S01]  /*10e0*/  LDG.E.64 R22, desc[UR12][R28.64] ;  /* 0x0000000c1c167981 */ /* 0x000ee2000c1e1b00 */
[----:B0-----:R-:W-:Y:S01]  /*10f0*/  IMAD.WIDE.U32 R26, R19, 0x8, R14 ;  /* 0x00000008131a7825 */ /* 0x001fe200078e000e */
[----:B--2---:R-:W-:-:S04]  /*1100*/  DADD R20, R20, R10 ;  /* 0x0000000014147229 */ /* 0x004fc8000000000a */
[----:B------:R-:W2:Y:S04]  /*1110*/  LDG.E.64 R10, desc[UR12][R26.64] ;  /* 0x0000000c1a0a7981 */ /* 0x000ea8000c1e1b00 */
[----:B---3--:R-:W-:Y:S01]  /*1120*/  DADD R22, R20, R22 ;  /* 0x0000000014167229 */ /* 0x008fe20000000016 */
[----:B------:R-:W-:-:S06]  /*1130*/  IMAD.WIDE.U32 R20, R25, 0x8, R14 ;  /* 0x0000000819147825 */ /* 0x000fcc00078e000e */
[----:B------:R-:W3:Y:S01]  /*1140*/  LDG.E.64 R20, desc[UR12][R20.64] ;  /* 0x0000000c14147981 */ /* 0x000ee2000c1e1b00 */
[--C-:B------:R-:W-:Y:S01]  /*1150*/  IADD3 R5, PT, PT, R4, R5, R4.reuse ;  /* 0x0000000504057210 */ /* 0x100fe20007ffe004 */
[C---:B------:R-:W-:Y:S01]  /*1160*/  IMAD R7, R8.reuse, 0x4, R7 ;  /* 0x0000000408077824 */ /* 0x040fe200078e0207 */
[C---:B------:R-:W-:Y:S01]  /*1170*/  LEA R25, R8.reuse, R25, 0x2 ;  /* 0x0000001908197211 */ /* 0x040fe200078e10ff */
[----:B------:R-:W-:Y:S01]  /*1180*/  IMAD R19, R8, 0x4, R19 ;  /* 0x0000000408137824 */ /* 0x000fe200078e0213 */
[----:B------:R-:W-:-:S04]  /*1190*/  IADD3 R5, PT, PT, R4, R5, R4 ;  /* 0x0000000504057210 */ /* 0x000fc80007ffe004 */
[----:B------:R-:W-:Y:S01]  /*11a0*/  ISETP.GE.U32.AND P0, PT, R5, R6, PT ;  /* 0x000000060500720c */ /* 0x000fe20003f06070 */
[----:B--2---:R-:W-:-:S08]  /*11b0*/  DADD R10, R22, R10 ;  /* 0x00000000160a7229 */ /* 0x004fd0000000000a */
[----:B---3--:R-:W-:-:S04]  /*11c0*/  DADD R10, R10, R20 ;  /* 0x000000000a0a7229 */ /* 0x008fc80000000014 */
[----:B------:R-:W-:Y:S07]  /*11d0*/  @!P0 BRA `(.L_x_22) ;  /* 0xfffffffc00b48947 */ /* 0x000fee000383ffff */
.L_x_18:
[----:B------:R-:W-:Y:S05]  /*11e0*/  BSYNC.RECONVERGENT B0 ;  /* 0x0000000000007941 */ /* 0x000fea0003800200 */
.L_x_17:
[----:B------:R-:W-:Y:S01]  /*11f0*/  UMOV UR4, 0xffffffff ;  /* 0xffffffff00047882 */ /* 0x000fe20000000000 */
[----:B------:R-:W-:Y:S02]  /*1200*/  ISETP.NE.AND P0, PT, R3, RZ, PT ;  /* 0x000000ff0300720c */ /* 0x000fe40003f05270 */
[----:B------:R-:W-:Y:S11]  /*1210*/  BRA.DIV UR4, `(.L_x_23) ;  /* 0x0000001204dc7947 */ /* 0x000ff6000b800000 */
[----:B------:R-:W-:Y:S04]  /*1220*/  SHFL.DOWN PT, R23, R11, 0x10, 0x1f ;  /* 0x0a001f000b177f89 */ /* 0x000fe800000e0000 */
[----:B------:R-:W1:Y:S02]  /*1230*/  SHFL.DOWN PT, R22, R10, 0x10, 0x1f ;  /* 0x0a001f000a167f89 */ /* 0x000e6400000e0000 */
[----:B-1----:R-:W-:-:S07]  /*1240*/  DADD R22, R22, R10 ;  /* 0x0000000016167229 */ /* 0x002fce000000000a */
[----:B------:R-:W-:Y:S04]  /*1250*/  SHFL.DOWN PT, R21, R23, 0x8, 0x1f ;  /* 0x09001f0017157f89 */ /* 0x000fe800000e0000 */
[----:B------:R-:W1:Y:S02]  /*1260*/  SHFL.DOWN PT, R20, R22, 0x8, 0x1f ;  /* 0x09001f0016147f89 */ /* 0x000e6400000e0000 */
[----:B-1----:R-:W-:-:S07]  /*1270*/  DADD R20, R22, R20 ;  /* 0x0000000016147229 */ /* 0x002fce0000000014 */
[----:B0-----:R-:W-:Y:S04]  /*1280*/  SHFL.DOWN PT, R15, R21, 0x4, 0x1f ;  /* 0x08801f00150f7f89 */ /* 0x001fe800000e0000 */
[----:B------:R-:W0:Y:S02]  /*1290*/  SHFL.DOWN PT, R14, R20, 0x4, 0x1f ;  /* 0x08801f00140e7f89 */ /* 0x000e2400000e0000 */
[----:B0-----:R-:W-:-:S07]  /*12a0*/  DADD R14, R20, R14 ;  /* 0x00000000140e7229 */ /* 0x001fce000000000e */
[----:B------:R-:W-:Y:S04]  /*12b0*/  SHFL.DOWN PT, R11, R15, 0x2, 0x1f ;  /* 0x08401f000f0b7f89 */ /* 0x000fe800000e0000 */
[----:B------:R-:W0:Y:S02]  /*12c0*/  SHFL.DOWN PT, R10, R14, 0x2, 0x1f ;  /* 0x08401f000e0a7f89 */ /* 0x000e2400000e0000 */
[----:B0-----:R-:W-:-:S07]  /*12d0*/  DADD R10, R14, R10 ;  /* 0x000000000e0a7229 */ /* 0x001fce000000000a */
[----:B------:R0:W1:Y:S04]  /*12e0*/  SHFL.DOWN PT, R15, R11, 0x1, 0x1f ;  /* 0x08201f000b0f7f89 */ /* 0x00006800000e0000 */
[----:B------:R0:W2:Y:S02]  /*12f0*/  SHFL.DOWN PT, R28, R10, 0x1, 0x1f ;  /* 0x08201f000a1c7f89 */ /* 0x0000a400000e0000 */
.L_x_72:
[----:B------:R-:W3:Y:S01]  /*1300*/  S2R R8, SR_CgaCtaId ;  /* 0x0000000000087919 */ /* 0x000ee20000008800 */
[----:B------:R-:W-:Y:S01]  /*1310*/  MOV R5, 0x400 ;  /* 0x0000040000057802 */ /* 0x000fe20000000f00 */
[----:B--2---:R-:W-:-:S04]  /*1320*/  IMAD.MOV.U32 R14, RZ, RZ, R28 ;  /* 0x000000ffff0e7224 */ /* 0x004fc800078e001c */
[----:B------:R-:W-:Y:S02]  /*1330*/  @!P0 VIADD R7, R5, 0x10 ;  /* 0x0000001005078836 */ /* 0x000fe40000000000 */
[----:B-1----:R-:W-:-:S03]  /*1340*/  DADD R14, R10, R14 ;  /* 0x000000000a0e7229 */ /* 0x002fc6000000000e */
[C---:B---3--:R-:W-:Y:S02]  /*1350*/  @!P0 LEA R7, R8.reuse, R7, 0x18 ;  /* 0x0000000708078211 */ /* 0x048fe400078ec0ff */
[----:B------:R-:W-:Y:S02]  /*1360*/  LEA R19, R8, R5, 0x18 ;  /* 0x0000000508137211 */ /* 0x000fe400078ec0ff */
[----:B------:R-:W-:-:S05]  /*1370*/  @!P0 LEA.HI R7, R2, R7, RZ, 0x13 ;  /* 0x0000000702078211 */ /* 0x000fca00078f98ff */
[----:B------:R1:W-:Y:S01]  /*1380*/  @!P0 STS.64 [R7], R14 ;  /* 0x0000000e07008388 */ /* 0x0003e20000000a00 */
[----:B0-----:R-:W0:Y:S01]  /*1390*/  SYNCS.ARRIVE.TRANS64.A1T0 R10, [R19+URZ], RZ ;  /* 0x000000ff130a79a7 */ /* 0x001e2200081000ff */
[----:B-1----:R-:W-:Y:S01]  /*13a0*/  CS2R R14, SR_GLOBALTIMERLO ;  /* 0x00000000000e7805 */ /* 0x002fe20000015200 */
[----:B0-----:R-:W0:Y:S02]  /*13b0*/  SYNCS.PHASECHK.TRANS64.TRYWAIT P0, [R19+URZ], R11 ;  /* 0x0000000b130075a7 */ /* 0x001e2400080011ff */
[----:B0-----:R-:W-:Y:S05]  /*13c0*/  @P0 BRA `(.L_x_24) ;  /* 0x0000000000680947 */ /* 0x001fea0003800000 */
[----:B------:R-:W-:-:S07]  /*13d0*/  IMAD.MOV.U32 R7, RZ, RZ, RZ ;  /* 0x000000ffff077224 */ /* 0x000fce00078e00ff */
.L_x_28:
[C---:B------:R-:W-:Y:S01]  /*13e0*/  ISETP.GT.AND P0, PT, R7.reuse, 0xf, PT ;  /* 0x0000000f0700780c */ /* 0x040fe20003f04270 */
[----:B------:R-:W-:Y:S05]  /*13f0*/  YIELD ;  /* 0x0000000000007946 */ /* 0x000fea0003800000 */
[----:B------:R-:W-:Y:S07]  /*1400*/  BSSY B0, `(.L_x_25) ;  /* 0x0000014000007945 */ /* 0x000fee0003800000 */
[----:B------:R-:W-:Y:S01]  /*1410*/  @!P0 VIADD R7, R7, 0x1 ;  /* 0x0000000107078836 */ /* 0x000fe20000000000 */
[----:B------:R-:W-:Y:S06]  /*1420*/  @!P0 BRA `(.L_x_26) ;  /* 0x0000000000448947 */ /* 0x000fec0003800000 */
[----:B------:R-:W-:-:S06]  /*1430*/  CS2R R20, SR_GLOBALTIMERLO ;  /* 0x0000000000147805 */ /* 0x000fcc0000015200 */
[----:B------:R-:W-:-:S05]  /*1440*/  IADD3 R8, P0, PT, -R14, R20, RZ ;  /* 0x000000140e087210 */ /* 0x000fca0007f1e1ff */
[----:B------:R-:W-:Y:S01]  /*1450*/  IMAD.X R20, R21, 0x1, ~R15, P0 ;  /* 0x0000000115147824 */ /* 0x000fe200000e0e0f */
[----:B------:R-:W-:-:S04]  /*1460*/  ISETP.GE.U32.AND P0, PT, R8, 0x3d0900, PT ;  /* 0x003d09000800780c */ /* 0x000fc80003f06070 */
[----:B------:R-:W-:-:S13]  /*1470*/  ISETP.GE.AND.EX P0, PT, R20, RZ, PT, P0 ;  /* 0x000000ff1400720c */ /* 0x000fda0003f06300 */
[----:B------:R-:W-:Y:S05]  /*1480*/  @!P0 BRA `(.L_x_27) ;  /* 0x0000000000088947 */ /* 0x000fea0003800000 */
[----:B------:R-:W-:Y:S05]  /*1490*/  NANOSLEEP 0xf4240 ;  /* 0x000f42400000795d */ /* 0x000fea0003800000 */
[----:B------:R-:W-:Y:S05]  /*14a0*/  BRA `(.L_x_26) ;  /* 0x0000000000247947 */ /* 0x000fea0003800000 */
.L_x_27:
[----:B------:R-:W-:-:S04]  /*14b0*/  ISETP.GE.U32.AND P0, PT, R8, 0x9c40, PT ;  /* 0x00009c400800780c */ /* 0x000fc80003f06070 */
[----:B------:R-:W-:-:S13]  /*14c0*/  ISETP.GE.AND.EX P0, PT, R20, RZ, PT, P0 ;  /* 0x000000ff1400720c */ /* 0x000fda0003f06300 */
[----:B------:R-:W-:Y:S05]  /*14d0*/  @!P0 BRA `(.L_x_26) ;  /* 0x0000000000188947 */ /* 0x000fea0003800000 */
[----:B------:R-:W-:-:S04]  /*14e0*/  SHF.R.S32.HI R5, RZ, 0x1f, R20 ;  /* 0x0000001fff057819 */ /* 0x000fc80000011414 */
[----:B------:R-:W-:-:S04]  /*14f0*/  LEA.HI R5, P0, R5, R8, RZ, 0x2 ;  /* 0x0000000805057211 */ /* 0x000fc800078110ff */
[----:B------:R-:W-:-:S04]  /*1500*/  IADD3.X R8, PT, PT, RZ, R20, RZ, P0, !PT ;  /* 0x00000014ff087210 */ /* 0x000fc800007fe4ff */
[----:B------:R-:W-:-:S04]  /*1510*/  SHF.R.U64 R5, R5, 0x2, R8 ;  /* 0x0000000205057819 */ /* 0x000fc80000001208 */
[----:B------:R-:W-:Y:S05]  /*1520*/  NANOSLEEP R5 ;  /* 0x000000050000735d */ /* 0x000fea0003800000 */
[----:B------:R-:W-:Y:S01]  /*1530*/  NOP ;  /* 0x0000000000007918 */ /* 0x000fe20000000000 */
.L_x_26:
[----:B------:R-:W-:Y:S05]  /*1540*/  BSYNC B0 ;  /* 0x0000000000007941 */ /* 0x000fea0003800000 */
.L_x_25:
[----:B------:R-:W0:Y:S02]  /*1550*/  SYNCS.PHASECHK.TRANS64.TRYWAIT P0, [R19+URZ], R11 ;  /* 0x0000000b130075a7 */ /* 0x000e2400080011ff */
[----:B0-----:R-:W-:Y:S05]  /*1560*/  @!P0 BRA `(.L_x_28) ;  /* 0xfffffffc009c8947 */ /* 0x001fea000383ffff */
.L_x_24:
[----:B------:R-:W-:Y:S01]  /*1570*/  ISETP.GT.U32.AND P0, PT, R2, 0xffff, PT ;  /* 0x0000ffff0200780c */ /* 0x000fe20003f04070 */
[----:B------:R-:W-:-:S12]  /*1580*/  BSSY B0, `(.L_x_16) ;  /* 0x0000033000007945 */ /* 0x000fd80003800000 */
[----:B------:R-:W-:Y:S05]  /*1590*/  @P0 BRA `(.L_x_29) ;  /* 0x0000000000c40947 */ /* 0x000fea0003800000 */
[----:B------:R-:W-:Y:S02]  /*15a0*/  ISETP.GE.U32.AND P0, PT, R3, R0, PT ;  /* 0x000000000300720c */ /* 0x000fe40003f06070 */
[----:B------:R-:W-:Y:S01]  /*15b0*/  CS2R R10, SRZ ;  /* 0x00000000000a7805 */ /* 0x000fe2000001ff00 */
[----:B------:R-:W-:-:S10]  /*15c0*/  UMOV UR4, 0xffffffff ;  /* 0xffffffff00047882 */ /* 0x000fd40000000000 */
[----:B------:R-:W0:Y:S01]  /*15d0*/  @!P0 S2R R5, SR_CgaCtaId ;  /* 0x0000000000058919 */ /* 0x000e220000008800 */
[----:B------:R-:W-:-:S05]  /*15e0*/  @!P0 MOV R0, 0x400 ;  /* 0x0000040000008802 */ /* 0x000fca0000000f00 */
[----:B------:R-:W-:-:S05]  /*15f0*/  @!P0 VIADD R0, R0, 0x10 ;  /* 0x0000001000008836 */ /* 0x000fca0000000000 */
[----:B0-----:R-:W-:-:S05]  /*1600*/  @!P0 LEA R0, R5, R0, 0x18 ;  /* 0x0000000005008211 */ /* 0x001fca00078ec0ff */
[----:B------:R-:W-:-:S05]  /*1610*/  @!P0 IMAD R0, R3, 0x8, R0 ;  /* 0x0000000803008824 */ /* 0x000fca00078e0200 */
[----:B------:R0:W1:Y:S01]  /*1620*/  @!P0 LDS.64 R10, [R0] ;  /* 0x00000000000a8984 */ /* 0x0000620000000a00 */
[----:B------:R-:W-:Y:S01]  /*1630*/  ISETP.NE.AND P0, PT, R3, RZ, PT ;  /* 0x000000ff0300720c */ /* 0x000fe20003f05270 */
[----:B------:R-:W-:-:S12]  /*1640*/  BRA.DIV UR4, `(.L_x_30) ;  /* 0x0000001204d87947 */ /* 0x000fd8000b800000 */
[----:B-1----:R-:W-:Y:S04]  /*1650*/  SHFL.DOWN PT, R3, R11, 0x10, 0x1f ;  /* 0x0a001f000b037f89 */ /* 0x002fe800000e0000 */
[----:B------:R-:W1:Y:S02]  /*1660*/  SHFL.DOWN PT, R2, R10, 0x10, 0x1f ;  /* 0x0a001f000a027f89 */ /* 0x000e6400000e0000 */
        /* <DEDUP_REMOVED lines=10> */
[----:B------:R1:W2:Y:S04]  /*1710*/  SHFL.DOWN PT, R3, R11, 0x1, 0x1f ;  /* 0x08201f000b037f89 */ /* 0x0002a800000e0000 */
[----:B------:R1:W3:Y:S02]  /*1720*/  SHFL.DOWN PT, R2, R10, 0x1, 0x1f ;  /* 0x08201f000a027f89 */ /* 0x0002e400000e0000 */
.L_x_84:
[----:B--23--:R-:W-:Y:S01]  /*1730*/  DADD R2, R10, R2 ;  /* 0x000000000a027229 */ /* 0x00cfe20000000002 */
[----:B------:R-:W-:Y:S10]  /*1740*/  @P0 BRA `(.L_x_29) ;  /* 0x0000000000580947 */ /* 0x000ff40003800000 */
[----:B------:R-:W1:Y:S01]  /*1750*/  MUFU.RSQ64H R27, R3 ;  /* 0x00000003001b7308 */ /* 0x000e620000001c00 */
[----:B------:R-:W-:Y:S01]  /*1760*/  VIADD R26, R3, 0xfcb00000 ;  /* 0xfcb00000031a7836 */ /* 0x000fe20000000000 */
[----:B------:R-:W-:Y:S01]  /*1770*/  BSSY.RECONVERGENT B1, `(.L_x_31) ;  /* 0x0000011000017945 */ /* 0x000fe20003800200 */
[----:B------:R-:W-:Y:S02]  /*1780*/  IMAD.MOV.U32 R14, RZ, RZ, 0x0 ;  /* 0x00000000ff0e7424 */ /* 0x000fe400078e00ff */
[----:B------:R-:W-:Y:S01]  /*1790*/  IMAD.MOV.U32 R15, RZ, RZ, 0x3fd80000 ;  /* 0x3fd80000ff0f7424 */ /* 0x000fe200078e00ff */
[----:B------:R-:W-:Y:S01]  /*17a0*/  ISETP.GE.U32.AND P0, PT, R26, 0x7ca00000, PT ;  /* 0x7ca000001a00780c */ /* 0x000fe20003f06070 */
[----:B-1----:R-:W-:-:S08]  /*17b0*/  DMUL R10, R26, R26 ;  /* 0x0000001a1a0a7228 */ /* 0x002fd00000000000 */
[----:B------:R-:W-:-:S08]  /*17c0*/  DFMA R10, R2, -R10, 1 ;  /* 0x3ff00000020a742b */ /* 0x000fd0000000080a */
[----:B------:R-:W-:Y:S02]  /*17d0*/  DFMA R14, R10, R14, 0.5 ;  /* 0x3fe000000a0e742b */ /* 0x000fe4000000000e */
[----:B------:R-:W-:-:S08]  /*17e0*/  DMUL R10, R26, R10 ;  /* 0x0000000a1a0a7228 */ /* 0x000fd00000000000 */
[----:B------:R-:W-:-:S08]  /*17f0*/  DFMA R10, R14, R10, R26 ;  /* 0x0000000a0e0a722b */ /* 0x000fd0000000001a */
[----:B------:R-:W-:Y:S02]  /*1800*/  DMUL R14, R2, R10 ;  /* 0x0000000a020e7228 */ /* 0x000fe40000000000 */
[----:B------:R-:W-:Y:S01]  /*1810*/  IADD3 R23, PT, PT, R11, -0x100000, RZ ;  /* 0xfff000000b177810 */ /* 0x000fe20007ffe0ff */
[----:B------:R-:W-:-:S05]  /*1820*/  IMAD.MOV.U32 R22, RZ, RZ, R10 ;  /* 0x000000ffff167224 */ /* 0x000fca00078e000a */
[----:B------:R-:W-:-:S08]  /*1830*/  DFMA R20, R14, -R14, R2 ;  /* 0x8000000e0e14722b */ /* 0x000fd00000000002 */
[----:B------:R-:W-:Y:S01]  /*1840*/  DFMA R24, R20, R22, R14 ;  /* 0x000000161418722b */ /* 0x000fe2000000000e */
[----:B------:R-:W-:Y:S10]  /*1850*/  @!P0 BRA `(.L_x_32) ;  /* 0x0000000000088947 */ /* 0x000ff40003800000 */
[----:B0-----:R-:W-:-:S07]  /*1860*/  MOV R0, 0x1880 ;  /* 0x0000188000007802 */ /* 0x001fce0000000f00 */
[----:B------:R-:W-:Y:S05]  /*1870*/  CALL.REL.NOINC `($__internal_1_$__cuda_sm20_dsqrt_rn_f64_mediumpath_v1) ;  /* 0x0000001c001c7944 */ /* 0x000fea0003c00000 */
.L_x_32:
[----:B------:R-:W-:Y:S05]  /*1880*/  BSYNC.RECONVERGENT B1 ;  /* 0x0000000000017941 */ /* 0x000fea0003800200 */
.L_x_31:
[----:B------:R-:W1:Y:S02]  /*1890*/  LDC.64 R2, c[0x0][0x390] ;  /* 0x0000e400ff027b82 */ /* 0x000e640000000a00 */
[----:B-1----:R2:W-:Y:S02]  /*18a0*/  STG.E.64 desc[UR12][R2.64], R24 ;  /* 0x0000001802007986 */ /* 0x0025e4000c101b0c */
.L_x_29:
[----:B------:R-:W-:Y:S05]  /*18b0*/  BSYNC B0 ;  /* 0x0000000000007941 */ /* 0x000fea0003800000 */
.L_x_16:
[----:B------:R-:W-:-:S04]  /*18c0*/  ISETP.NE.U32.AND P0, PT, R16, RZ, PT ;  /* 0x000000ff1000720c */ /* 0x000fc80003f05070 */
[----:B------:R-:W-:-:S13]  /*18d0*/  ISETP.NE.AND.EX P0, PT, RZ, UR5, PT, P0 ;  /* 0x00000005ff007c0c */ /* 0x000fda000bf05300 */
[----:B------:R-:W-:Y:S05]  /*18e0*/  @P0 BRA `(.L_x_33) ;  /* 0x0000000000040947 */ /* 0x000fea0003800000 */
[----:B------:R-:W-:Y:S05]  /*18f0*/  BPT.TRAP 0x1 ;  /* 0x000000040000795c */ /* 0x000fea0000300000 */
.L_x_33:
[----:B------:R-:W-:Y:S01]  /*1900*/  UMOV UR4, 0xffffffff ;  /* 0xffffffff00047882 */ /* 0x000fe20000000000 */
[----:B------:R-:W-:Y:S02]  /*1910*/  ISETP.NE.AND P0, PT, R17, RZ, PT ;  /* 0x000000ff1100720c */ /* 0x000fe40003f05270 */
[----:B------:R-:W-:Y:S11]  /*1920*/  BRA.DIV UR4, `(.L_x_34) ;  /* 0x00000016042c7947 */ /* 0x000ff6000b800000 */
[----:B------:R-:W-:Y:S06]  /*1930*/  BAR.SYNC.DEFER_BLOCKING 0x0 ;  /* 0x0000000000007b1d */ /* 0x000fec0000010000 */
.L_x_87:
[----:B------:R-:W-:Y:S04]  /*1940*/  BSSY B0, `(.L_x_35) ;  /* 0x0000020000007945 */ /* 0x000fe80003800000 */
[----:B------:R-:W-:Y:S05]  /*1950*/  @P0 BRA `(.L_x_36) ;  /* 0x0000000000780947 */ /* 0x000fea0003800000 */
[----:B------:R-:W3:Y:S01]  /*1960*/  S2R R5, SR_LANEID ;  /* 0x0000000000057919 */ /* 0x000ee20000000000 */
[----:B0-----:R-:W0:Y:S01]  /*1970*/  LDC R0, c[0x0][0x378] ;  /* 0x0000de00ff007b82 */ /* 0x001e220000000800 */
[----:B------:R-:W-:Y:S01]  /*1980*/  VOTEU.ANY UR4, UPT, PT ;  /* 0x0000000000047886 */ /* 0x000fe200038e0100 */
[----:B--2---:R-:W-:Y:S01]  /*1990*/  IMAD.MOV R3, RZ, RZ, -R6 ;  /* 0x000000ffff037224 */ /* 0x004fe200078e0a06 */
[----:B------:R-:W3:Y:S01]  /*19a0*/  FLO.U32 R2, UR4 ;  /* 0x0000000400027d00 */ /* 0x000ee200080e0000 */
[----:B------:R-:W-:Y:S01]  /*19b0*/  VIADD R9, R9, UR8 ;  /* 0x0000000809097c36 */ /* 0x000fe20008000000 */
[----:B------:R-:W-:Y:S01]  /*19c0*/  UPOPC UR6, UR4 ;  /* 0x00000004000672bf */ /* 0x000fe20008000000 */
[----:B------:R-:W-:Y:S02]  /*19d0*/  IMAD R3, R3, UR10, RZ ;  /* 0x0000000a03037c24 */ /* 0x000fe4000f8e02ff */
[----:B------:R-:W-:-:S05]  /*19e0*/  IMAD R8, RZ, RZ, -UR9 ;  /* 0x80000009ff087e24 */ /* 0x000fca000f8e02ff */
[----:B------:R-:W-:Y:S01]  /*19f0*/  ISETP.NE.AND P1, PT, R9, R8, PT ;  /* 0x000000080900720c */ /* 0x000fe20003f25270 */
[----:B0-----:R-:W-:-:S05]  /*1a00*/  IMAD R0, R0, R3, -0x7fffffff ;  /* 0x8000000100007424 */ /* 0x001fca00078e0203 */
[----:B------:R-:W-:Y:S02]  /*1a10*/  SEL R0, R0, 0x1, !P1 ;  /* 0x0000000100007807 */ /* 0x000fe40004800000 */
[----:B---3--:R-:W-:-:S03]  /*1a20*/  ISETP.EQ.U32.AND P0, PT, R2, R5, PT ;  /* 0x000000050200720c */ /* 0x008fc60003f02070 */
        /* <DEDUP_REMOVED lines=11> */
.L_x_37:
[----:B------:R-:W2:Y:S04]  /*1ae0*/  LD.E.STRONG.GPU R3, desc[UR12][R12.64+0x4] ;  /* 0x0000040c0c037980 */ /* 0x000ea8000c10f900 */
[----:B--2---:R-:W-:Y:S01]  /*1af0*/  CCTL.IVALL ;  /* 0x00000000ff00798f */ /* 0x004fe20002000000 */
[----:B------:R-:W-:Y:S05]  /*1b00*/  YIELD ;  /* 0x0000000000007946 */ /* 0x000fea0003800000 */
[----:B------:R-:W-:-:S04]  /*1b10*/  LOP3.LUT R3, R3, R0, RZ, 0x3c, !PT ;  /* 0x0000000003037212 */ /* 0x000fc800078e3cff */
[----:B------:R-:W-:-:S13]  /*1b20*/  ISETP.GT.AND P0, PT, R3, -0x1, PT ;  /* 0xffffffff0300780c */ /* 0x000fda0003f04270 */
[----:B------:R-:W-:Y:S05]  /*1b30*/  @P0 BRA `(.L_x_37) ;  /* 0xfffffffc00e80947 */ /* 0x000fea000383ffff */
.L_x_36:
[----:B------:R-:W-:Y:S05]  /*1b40*/  BSYNC B0 ;  /* 0x0000000000007941 */ /* 0x000fea0003800000 */
.L_x_35:
[----:B------:R-:W3:Y:S02]  /*1b50*/  LDCU UR4, c[0x0][0x398] ;  /* 0x00007300ff0477ac */ /* 0x000ee40008000800 */
[----:B---3--:R-:W-:Y:S01]  /*1b60*/  ISETP.GE.AND P0, PT, R18, UR4, PT ;  /* 0x0000000412007c0c */ /* 0x008fe2000bf06270 */
[----:B------:R-:W-:-:S03]  /*1b70*/  UMOV UR4, 0xffffffff ;  /* 0xffffffff00047882 */ /* 0x000fc60000000000 */
[----:B------:R-:W-:Y:S09]  /*1b80*/  BRA.DIV UR4, `(.L_x_38) ;  /* 0x0000001204c07947 */ /* 0x000ff2000b800000 */
[----:B------:R-:W-:Y:S06]  /*1b90*/  BAR.SYNC.DEFER_BLOCKING 0x0 ;  /* 0x0000000000007b1d */ /* 0x000fec0000010000 */
.L_x_90:
[----:B------:R-:W-:Y:S05]  /*1ba0*/  @P0 EXIT ;  /* 0x000000000000094d */ /* 0x000fea0003800000 */
[----:B--2---:R-:W2:Y:S02]  /*1bb0*/  LDC.64 R2, c[0x0][0x390] ;  /* 0x0000e400ff027b82 */ /* 0x004ea40000000a00 */
[----:B--2---:R-:W5:Y:S01]  /*1bc0*/  LDG.E.64 R2, desc[UR12][R2.64] ;  /* 0x0000000c02027981 */ /* 0x004f62000c1e1b00 */
[----:B------:R-:W2:Y:S02]  /*1bd0*/  LDCU UR4, c[0x0][0x378] ;  /* 0x00006f00ff0477ac */ /* 0x000ea40008000800 */
[----:B--2---:R-:W-:-:S06]  /*1be0*/  UIMAD UR4, UR10, UR4, URZ ;  /* 0x000000040a0472a4 */ /* 0x004fcc000f8e02ff */
[----:B------:R-:W-:-:S04]  /*1bf0*/  IMAD R5, R6, UR4, RZ ;  /* 0x0000000406057c24 */ /* 0x000fc8000f8e02ff */
[----:B------:R-:W-:-:S07]  /*1c00*/  IMAD R5, R5, R4, RZ ;  /* 0x0000000405057224 */ /* 0x000fce00078e02ff */
.L_x_43:
[----:B------:R-:W0:Y:S01]  /*1c10*/  LDCU.64 UR14, c[0x0][0x380] ;  /* 0x00007000ff0e77ac */ /* 0x000e220008000a00 */
[--C-:B------:R-:W-:Y:S02]  /*1c20*/  SHF.R.S64 R12, RZ, 0x1e, R18.reuse ;  /* 0x0000001eff0c7819 */ /* 0x100fe40000001012 */
[----:B------:R-:W-:Y:S02]  /*1c30*/  SHF.R.S32.HI R4, RZ, 0x1e, R18 ;  /* 0x0000001eff047819 */ /* 0x000fe40000011412 */
[----:B0-----:R-:W-:-:S04]  /*1c40*/  IADD3 R14, P0, PT, R12, UR14, RZ ;  /* 0x0000000e0c0e7c10 */ /* 0x001fc8000ff1e0ff */
[----:B------:R-:W-:-:S05]  /*1c50*/  IADD3.X R15, PT, PT, R4, UR15, RZ, P0, !PT ;  /* 0x0000000f040f7c10 */ /* 0x000fca00087fe4ff */
[----:B------:R-:W2:Y:S01]  /*1c60*/  LDG.E R0, desc[UR12][R14.64] ;  /* 0x0000000c0e007981 */ /* 0x000ea2000c1e1900 */
[----:B-----5:R-:W0:Y:S01]  /*1c70*/  MUFU.RCP64H R7, R3 ;  /* 0x0000000300077308 */ /* 0x020e220000001800 */
[----:B------:R-:W-:Y:S01]  /*1c80*/  IMAD.MOV.U32 R6, RZ, RZ, 0x1 ;  /* 0x00000001ff067424 */ /* 0x000fe200078e00ff */
[----:B------:R-:W-:Y:S05]  /*1c90*/  BSSY.RECONVERGENT B0, `(.L_x_39) ;  /* 0x0000016000007945 */ /* 0x000fea0003800200 */
[----:B0-----:R-:W-:-:S08]  /*1ca0*/  DFMA R8, -R2, R6, 1 ;  /* 0x3ff000000208742b */ /* 0x001fd00000000106 */
[----:B------:R-:W-:-:S08]  /*1cb0*/  DFMA R8, R8, R8, R8 ;  /* 0x000000080808722b */ /* 0x000fd00000000008 */
[----:B------:R-:W-:-:S08]  /*1cc0*/  DFMA R6, R6, R8, R6 ;  /* 0x000000080606722b */ /* 0x000fd00000000006 */
[----:B-1----:R-:W-:-:S08]  /*1cd0*/  DFMA R10, -R2, R6, 1 ;  /* 0x3ff00000020a742b */ /* 0x002fd00000000106 */
[----:B------:R-:W-:Y:S01]  /*1ce0*/  DFMA R6, R6, R10, R6 ;  /* 0x0000000a0606722b */ /* 0x000fe20000000006 */
[----:B--2---:R-:W0:Y:S07]  /*1cf0*/  F2F.F64.F32 R8, R0 ;  /* 0x0000000000087310 */ /* 0x004e2e0000201800 */
[----:B0-----:R-:W-:Y:S01]  /*1d00*/  DMUL R10, R8, R6 ;  /* 0x00000006080a7228 */ /* 0x001fe20000000000 */
[----:B------:R-:W-:-:S07]  /*1d10*/  FSETP.GEU.AND P1, PT, |R9|, 6.5827683646048100446e-37, PT ;  /* 0x036000000900780b */ /* 0x000fce0003f2e200 */
[----:B------:R-:W-:-:S08]  /*1d20*/  DFMA R16, -R2, R10, R8 ;  /* 0x0000000a0210722b */ /* 0x000fd00000000108 */
[----:B------:R-:W-:-:S10]  /*1d30*/  DFMA R6, R6, R16, R10 ;  /* 0x000000100606722b */ /* 0x000fd4000000000a */
[----:B------:R-:W-:-:S05]  /*1d40*/  FFMA R10, RZ, R3, R7 ;  /* 0x00000003ff0a7223 */ /* 0x000fca0000000007 */
[----:B------:R-:W-:-:S13]  /*1d50*/  FSETP.GT.AND P0, PT, |R10|, 1.469367938527859385e-39, PT ;  /* 0x001000000a00780b */ /* 0x000fda0003f04200 */
[----:B------:R-:W-:Y:S05]  /*1d60*/  @P0 BRA P1, `(.L_x_40) ;  /* 0x0000000000200947 */ /* 0x000fea0000800000 */
[----:B------:R-:W-:Y:S01]  /*1d70*/  MOV R6, R8 ;  /* 0x0000000800067202 */ /* 0x000fe20000000f00 */
[----:B------:R-:W-:Y:S01]  /*1d80*/  IMAD.MOV.U32 R7, RZ, RZ, R9 ;  /* 0x000000ffff077224 */ /* 0x000fe200078e0009 */
[----:B------:R-:W-:Y:S01]  /*1d90*/  MOV R0, 0x1dd0 ;  /* 0x00001dd000007802 */ /* 0x000fe20000000f00 */
[----:B------:R-:W-:Y:S02]  /*1da0*/  IMAD.MOV.U32 R8, RZ, RZ, R2 ;  /* 0x000000ffff087224 */ /* 0x000fe400078e0002 */
[----:B------:R-:W-:-:S07]  /*1db0*/  IMAD.MOV.U32 R9, RZ, RZ, R3 ;  /* 0x000000ffff097224 */ /* 0x000fce00078e0003 */
[----:B------:R-:W-:Y:S05]  /*1dc0*/  CALL.REL.NOINC `($__internal_0_$__cuda_sm20_div_rn_f64_full) ;  /* 0x00000010005c7944 */ /* 0x000fea0003c00000 */
[----:B------:R-:W-:Y:S02]  /*1dd0*/  IMAD.MOV.U32 R6, RZ, RZ, R20 ;  /* 0x000000ffff067224 */ /* 0x000fe400078e0014 */
[----:B------:R-:W-:-:S07]  /*1de0*/  IMAD.MOV.U32 R7, RZ, RZ, R21 ;  /* 0x000000ffff077224 */ /* 0x000fce00078e0015 */
.L_x_40:
[----:B------:R-:W-:Y:S05]  /*1df0*/  BSYNC.RECONVERGENT B0 ;  /* 0x0000000000007941 */ /* 0x000fea0003800200 */
.L_x_39:
[----:B------:R-:W0:Y:S01]  /*1e00*/  LDCU.64 UR14, c[0x0][0x388] ;  /* 0x00007100ff0e77ac */ /* 0x000e220008000a00 */
[----:B------:R-:W1:Y:S02]  /*1e10*/  F2F.F32.F64 R19, R6 ;  /* 0x0000000600137310 */ /* 0x000e640000301000 */
[----:B-1----:R1:W-:Y:S01]  /*1e20*/  STG.E desc[UR12][R14.64], R19 ;  /* 0x000000130e007986 */ /* 0x0023e2000c10190c */
[----:B0-----:R-:W-:-:S04]  /*1e30*/  IADD3 R12, P0, PT, R12, UR14, RZ ;  /* 0x0000000e0c0c7c10 */ /* 0x001fc8000ff1e0ff */
[----:B------:R-:W-:-:S05]  /*1e40*/  IADD3.X R13, PT, PT, R4, UR15, RZ, P0, !PT ;  /* 0x0000000f040d7c10 */ /* 0x000fca00087fe4ff */
[----:B------:R-:W2:Y:S01]  /*1e50*/  LDG.E R0, desc[UR12][R12.64] ;  /* 0x0000000c0c007981 */ /* 0x000ea2000c1e1900 */
[----:B------:R-:W0:Y:S01]  /*1e60*/  MUFU.RCP64H R9, R3 ;  /* 0x0000000300097308 */ /* 0x000e220000001800 */
[----:B------:R-:W-:Y:S01]  /*1e70*/  MOV R8, 0x1 ;  /* 0x0000000100087802 */ /* 0x000fe20000000f00 */
[----:B------:R-:W-:Y:S05]  /*1e80*/  BSSY.RECONVERGENT B0, `(.L_x_41) ;  /* 0x0000016000007945 */ /* 0x000fea0003800200 */
[----:B0-----:R-:W-:-:S08]  /*1e90*/  DFMA R10, -R2, R8, 1 ;  /* 0x3ff00000020a742b */ /* 0x001fd00000000108 */
[----:B------:R-:W-:-:S08]  /*1ea0*/  DFMA R10, R10, R10, R10 ;  /* 0x0000000a0a0a722b */ /* 0x000fd0000000000a */
[----:B------:R-:W-:-:S08]  /*1eb0*/  DFMA R8, R8, R10, R8 ;  /* 0x0000000a0808722b */ /* 0x000fd00000000008 */
[----:B------:R-:W-:-:S08]  /*1ec0*/  DFMA R16, -R2, R8, 1 ;  /* 0x3ff000000210742b */ /* 0x000fd00000000108 */
        /* <DEDUP_REMOVED lines=8> */
[----:B-1----:R-:W-:Y:S05]  /*1f50*/  @P0 BRA P1, `(.L_x_42) ;  /* 0x0000000000200947 */ /* 0x002fea0000800000 */
[----:B------:R-:W-:Y:S01]  /*1f60*/  IMAD.MOV.U32 R6, RZ, RZ, R10 ;  /* 0x000000ffff067224 */ /* 0x000fe200078e000a */
[----:B------:R-:W-:Y:S01]  /*1f70*/  MOV R0, 0x1fc0 ;  /* 0x00001fc000007802 */ /* 0x000fe20000000f00 */
[----:B------:R-:W-:Y:S02]  /*1f80*/  IMAD.MOV.U32 R7, RZ, RZ, R11 ;  /* 0x000000ffff077224 */ /* 0x000fe400078e000b */
[----:B------:R-:W-:Y:S02]  /*1f90*/  IMAD.MOV.U32 R8, RZ, RZ, R2 ;  /* 0x000000ffff087224 */ /* 0x000fe400078e0002 */
[----:B------:R-:W-:-:S07]  /*1fa0*/  IMAD.MOV.U32 R9, RZ, RZ, R3 ;  /* 0x000000ffff097224 */ /* 0x000fce00078e0003 */
[----:B------:R-:W-:Y:S05]  /*1fb0*/  CALL.REL.NOINC `($__internal_0_$__cuda_sm20_div_rn_f64_full) ;  /* 0x0000000c00e07944 */ /* 0x000fea0003c00000 */
[----:B------:R-:W-:Y:S01]  /*1fc0*/  IMAD.MOV.U32 R6, RZ, RZ, R20 ;  /* 0x000000ffff067224 */ /* 0x000fe200078e0014 */
[----:B------:R-:W-:-:S07]  /*1fd0*/  MOV R7, R21 ;  /* 0x0000001500077202 */ /* 0x000fce0000000f00 */
.L_x_42:
[----:B------:R-:W-:Y:S05]  /*1fe0*/  BSYNC.RECONVERGENT B0 ;  /* 0x0000000000007941 */ /* 0x000fea0003800200 */
.L_x_41:
[----:B------:R-:W0:Y:S01]  /*1ff0*/  F2F.F32.F64 R7, R6 ;  /* 0x0000000600077310 */ /* 0x000e220000301000 */
[----:B------:R-:W1:Y:S01]  /*2000*/  LDCU UR4, c[0x0][0x398] ;  /* 0x00007300ff0477ac */ /* 0x000e620008000800 */
[----:B------:R-:W-:Y:S01]  /*2010*/  IMAD.IADD R18, R18, 0x1, R5 ;  /* 0x0000000112127824 */ /* 0x000fe200078e0205 */
[----:B0-----:R2:W-:Y:S04]  /*2020*/  STG.E desc[UR12][R12.64], R7 ;  /* 0x000000070c007986 */ /* 0x0015e8000c10190c */
[----:B-1----:R-:W-:-:S13]  /*2030*/  ISETP.GE.AND P0, PT, R18, UR4, PT ;  /* 0x0000000412007c0c */ /* 0x002fda000bf06270 */
[----:B--2---:R-:W-:Y:S05]  /*2040*/  @!P0 BRA `(.L_x_43) ;  /* 0xfffffff800f08947 */ /* 0x004fea000383ffff */
[----:B------:R-:W-:Y:S05]  /*2050*/  EXIT ;  /* 0x000000000000794d */ /* 0x000fea0003800000 */
.L_x_9:
[----:B-1----:R-:W-:Y:S02]  /*2060*/  IMAD.MOV.U32 R24, RZ, RZ, R15 ;  /* 0x000000ffff187224 */ /* 0x002fe400078e000f */
[----:B------:R-:W-:Y:S02]  /*2070*/  IMAD.MOV.U32 R25, RZ, RZ, 0x10 ;  /* 0x00000010ff197424 */ /* 0x000fe400078e00ff */
[----:B------:R-:W-:Y:S02]  /*2080*/  IMAD.MOV.U32 R26, RZ, RZ, 0x1f ;  /* 0x0000001fff1a7424 */ /* 0x000fe400078e00ff */
[----:B------:R-:W-:-:S07]  /*2090*/  IMAD.MOV.U32 R27, RZ, RZ, -0x1 ;  /* 0xffffffffff1b7424 */ /* 0x000fce00078e00ff */
[----:B0-----:R-:W-:Y:S05]  /*20a0*/  WARPSYNC.COLLECTIVE R27, `(.L_x_44) ;  /* 0x000000001b087348 */ /* 0x001fea0003c00000 */
[----:B------:R1:W2:Y:S02]  /*20b0*/  SHFL.DOWN P1, R28, R24, R25, R26 ;  /* 0x08000019181c7389 */ /* 0x0002a4000002001a */
[----:B012---:R-:W-:Y:S05]  /*20c0*/  ENDCOLLECTIVE ;  /* 0x000000000000791b */ /* 0x007fea0003800000 */
.L_x_44:
[----:B------:R-:W-:Y:S01]  /*20d0*/  IMAD.MOV.U32 R24, RZ, RZ, R14 ;  /* 0x000000ffff187224 */ /* 0x000fe200078e000e */
[----:B------:R-:W-:-:S07]  /*20e0*/  MOV R17, R28 ;  /* 0x0000001c00117202 */ /* 0x000fce0000000f00 */
[----:B------:R-:W-:Y:S05]  /*20f0*/  WARPSYNC.COLLECTIVE R27, `(.L_x_45) ;  /* 0x000000001b087348 */ /* 0x000fea0003c00000 */
[----:B------:R0:W1:Y:S02]  /*2100*/  SHFL.DOWN P1, R28, R24, R25, R26 ;  /* 0x08000019181c7389 */ /* 0x000064000002001a */
[----:B01----:R-:W-:Y:S05]  /*2110*/  ENDCOLLECTIVE ;  /* 0x000000000000791b */ /* 0x003fea0003800000 */
.L_x_45:
[----:B------:R-:W-:Y:S02]  /*2120*/  IMAD.MOV.U32 R25, RZ, RZ, 0x8 ;  /* 0x00000008ff197424 */ /* 0x000fe400078e00ff */
[----:B------:R-:W-:-:S06]  /*2130*/  IMAD.MOV.U32 R16, RZ, RZ, R28 ;  /* 0x000000ffff107224 */ /* 0x000fcc00078e001c */
[----:B------:R-:W-:-:S10]  /*2140*/  DADD R16, R16, R14 ;  /* 0x0000000010107229 */ /* 0x000fd4000000000e */
[----:B------:R-:W-:-:S07]  /*2150*/  IMAD.MOV.U32 R24, RZ, RZ, R17 ;  /* 0x000000ffff187224 */ /* 0x000fce00078e0011 */
[----:B------:R-:W-:Y:S05]  /*2160*/  WARPSYNC.COLLECTIVE R27, `(.L_x_46) ;  /* 0x000000001b087348 */ /* 0x000fea0003c00000 */
[----:B------:R0:W1:Y:S02]  /*2170*/  SHFL.DOWN P1, R28, R24, R25, R26 ;  /* 0x08000019181c7389 */ /* 0x000064000002001a */
[----:B01----:R-:W-:Y:S05]  /*2180*/  ENDCOLLECTIVE ;  /* 0x000000000000791b */ /* 0x003fea0003800000 */
.L_x_46:
[----:B------:R-:W-:Y:S01]  /*2190*/  MOV R24, R16 ;  /* 0x0000001000187202 */ /* 0x000fe20000000f00 */
[----:B------:R-:W-:-:S07]  /*21a0*/  IMAD.MOV.U32 R21, RZ, RZ, R28 ;  /* 0x000000ffff157224 */ /* 0x000fce00078e001c */
[----:B------:R-:W-:Y:S05]  /*21b0*/  WARPSYNC.COLLECTIVE R27, `(.L_x_47) ;  /* 0x000000001b087348 */ /* 0x000fea0003c00000 */
[----:B------:R0:W1:Y:S02]  /*21c0*/  SHFL.DOWN P1, R28, R24, R25, R26 ;  /* 0x08000019181c7389 */ /* 0x000064000002001a */
[----:B01----:R-:W-:Y:S05]  /*21d0*/  ENDCOLLECTIVE ;  /* 0x000000000000791b */ /* 0x003fea0003800000 */
.L_x_47:
[----:B------:R-:W-:Y:S02]  /*21e0*/  IMAD.MOV.U32 R25, RZ, RZ, 0x4 ;  /* 0x00000004ff197424 */ /* 0x000fe400078e00ff */
[----:B------:R-:W-:-:S06]  /*21f0*/  IMAD.MOV.U32 R20, RZ, RZ, R28 ;  /* 0x000000ffff147224 */ /* 0x000fcc00078e001c */
[----:B------:R-:W-:-:S10]  /*2200*/  DADD R20, R16, R20 ;  /* 0x0000000010147229 */ /* 0x000fd40000000014 */
[----:B------:R-:W-:-:S07]  /*2210*/  IMAD.MOV.U32 R24, RZ, RZ, R21 ;  /* 0x000000ffff187224 */ /* 0x000fce00078e0015 */
[----:B------:R-:W-:Y:S05]  /*2220*/  WARPSYNC.COLLECTIVE R27, `(.L_x_48) ;  /* 0x000000001b087348 */ /* 0x000fea0003c00000 */
[----:B------:R0:W1:Y:S02]  /*2230*/  SHFL.DOWN P1, R28, R24, R25, R26 ;  /* 0x08000019181c7389 */ /* 0x000064000002001a */
[----:B01----:R-:W-:Y:S05]  /*2240*/  ENDCOLLECTIVE ;  /* 0x000000000000791b */ /* 0x003fea0003800000 */
.L_x_48:
[----:B------:R-:W-:Y:S02]  /*2250*/  IMAD.MOV.U32 R24, RZ, RZ, R20 ;  /* 0x000000ffff187224 */ /* 0x000fe400078e0014 */
[----:B------:R-:W-:-:S07]  /*2260*/  IMAD.MOV.U32 R23, RZ, RZ, R28 ;  /* 0x000000ffff177224 */ /* 0x000fce00078e001c */
[----:B------:R-:W-:Y:S05]  /*2270*/  WARPSYNC.COLLECTIVE R27, `(.L_x_49) ;  /* 0x000000001b087348 */ /* 0x000fea0003c00000 */
[----:B------:R0:W1:Y:S02]  /*2280*/  SHFL.DOWN P1, R28, R24, R25, R26 ;  /* 0x08000019181c7389 */ /* 0x000064000002001a */
[----:B01----:R-:W-:Y:S05]  /*2290*/  ENDCOLLECTIVE ;  /* 0x000000000000791b */ /* 0x003fea0003800000 */
.L_x_49:
[----:B------:R-:W-:Y:S01]  /*22a0*/  IMAD.MOV.U32 R25, RZ, RZ, 0x2 ;  /* 0x00000002ff197424 */ /* 0x000fe200078e00ff */
[----:B------:R-:W-:-:S06]  /*22b0*/  MOV R22, R28 ;  /* 0x0000001c00167202 */ /* 0x000fcc0000000f00 */
[----:B------:R-:W-:-:S10]  /*22c0*/  DADD R22, R20, R22 ;  /* 0x0000000014167229 */ /* 0x000fd40000000016 */
[----:B------:R-:W-:-:S07]  /*22d0*/  IMAD.MOV.U32 R24, RZ, RZ, R23 ;  /* 0x000000ffff187224 */ /* 0x000fce00078e0017 */
[----:B------:R-:W-:Y:S05]  /*22e0*/  WARPSYNC.COLLECTIVE R27, `(.L_x_50) ;  /* 0x000000001b087348 */ /* 0x000fea0003c00000 */
[----:B------:R0:W1:Y:S02]  /*22f0*/  SHFL.DOWN P1, R28, R24, R25, R26 ;  /* 0x08000019181c7389 */ /* 0x000064000002001a */
[----:B01----:R-:W-:Y:S05]  /*2300*/  ENDCOLLECTIVE ;  /* 0x000000000000791b */ /* 0x003fea0003800000 */
.L_x_50:
[----:B------:R-:W-:Y:S02]  /*2310*/  IMAD.MOV.U32 R24, RZ, RZ, R22 ;  /* 0x000000ffff187224 */ /* 0x000fe400078e0016 */
[----:B------:R-:W-:-:S07]  /*2320*/  IMAD.MOV.U32 R15, RZ, RZ, R28 ;  /* 0x000000ffff0f7224 */ /* 0x000fce00078e001c */
[----:B------:R-:W-:Y:S05]  /*2330*/  WARPSYNC.COLLECTIVE R27, `(.L_x_51) ;  /* 0x000000001b087348 */ /* 0x000fea0003c00000 */
[----:B------:R0:W1:Y:S02]  /*2340*/  SHFL.DOWN P1, R28, R24, R25, R26 ;  /* 0x08000019181c7389 */ /* 0x000064000002001a */
[----:B01----:R-:W-:Y:S05]  /*2350*/  ENDCOLLECTIVE ;  /* 0x000000000000791b */ /* 0x003fea0003800000 */
.L_x_51:
[----:B------:R-:W-:Y:S02]  /*2360*/  IMAD.MOV.U32 R25, RZ, RZ, 0x1 ;  /* 0x00000001ff197424 */ /* 0x000fe400078e00ff */
[----:B------:R-:W-:-:S06]  /*2370*/  IMAD.MOV.U32 R14, RZ, RZ, R28 ;  /* 0x000000ffff0e7224 */ /* 0x000fcc00078e001c */
[----:B------:R-:W-:-:S10]  /*2380*/  DADD R14, R22, R14 ;  /* 0x00000000160e7229 */ /* 0x000fd4000000000e */
[----:B------:R-:W-:-:S07]  /*2390*/  MOV R24, R15 ;  /* 0x0000000f00187202 */ /* 0x000fce0000000f00 */
[----:B------:R-:W-:Y:S05]  /*23a0*/  WARPSYNC.COLLECTIVE R27, `(.L_x_52) ;  /* 0x000000001b087348 */ /* 0x000fea0003c00000 */
[----:B------:R0:W1:Y:S02]  /*23b0*/  SHFL.DOWN P1, R28, R24, R25, R26 ;  /* 0x08000019181c7389 */ /* 0x000064000002001a */
[----:B01----:R-:W-:Y:S05]  /*23c0*/  ENDCOLLECTIVE ;  /* 0x000000000000791b */ /* 0x003fea0003800000 */
.L_x_52:
[----:B------:R-:W-:Y:S02]  /*23d0*/  IMAD.MOV.U32 R24, RZ, RZ, R14 ;  /* 0x000000ffff187224 */ /* 0x000fe400078e000e */
[----:B------:R-:W-:-:S07]  /*23e0*/  IMAD.MOV.U32 R21, RZ, RZ, R28 ;  /* 0x000000ffff157224 */ /* 0x000fce00078e001c */
[----:B------:R-:W-:Y:S05]  /*23f0*/  WARPSYNC.COLLECTIVE R27, `(.L_x_53) ;  /* 0x000000001b087348 */ /* 0x000fea0003c00000 */
[----:B------:R0:W1:Y:S02]  /*2400*/  SHFL.DOWN P1, R28, R24, R25, R26 ;  /* 0x08000019181c7389 */ /* 0x000064000002001a */
[----:B01----:R-:W-:Y:S05]  /*2410*/  ENDCOLLECTIVE ;  /* 0x000000000000791b */ /* 0x003fea0003800000 */
.L_x_53:
[----:B------:R-:W-:Y:S05]  /*2420*/  BRA `(.L_x_54) ;  /* 0xffffffe4004c7947 */ /* 0x000fea000383ffff */
.L_x_11:
[----:B------:R-:W-:Y:S01]  /*2430*/  BSSY B0, `(.L_x_55) ;  /* 0x0000009000007945 */ /* 0x000fe20003800000 */
[----:B0-----:R-:W-:Y:S01]  /*2440*/  CS2R R14, SRZ ;  /* 0x00000000000e7805 */ /* 0x001fe2000001ff00 */
[----:B------:R-:W-:-:S07]  /*2450*/  IMAD.MOV.U32 R27, RZ, RZ, -0x1 ;  /* 0xffffffffff1b7424 */ /* 0x000fce00078e00ff */
[----:B------:R-:W-:Y:S05]  /*2460*/  WARPSYNC.COLLECTIVE.ALL `(.L_x_56) ;  /* 0x0000000000147948 */ /* 0x000fea0003c00000 */
[----:B------:R-:W-:-:S04]  /*2470*/  SHF.L.U32 R15, R15, 0x10, RZ ;  /* 0x000000100f0f7819 */ /* 0x000fc800000006ff */
[----:B------:R-:W-:-:S05]  /*2480*/  LOP3.LUT R15, R15, 0xf, R14, 0xf8, !PT ;  /* 0x0000000f0f0f7812 */ /* 0x000fca00078ef80e */
[----:B------:R0:W-:Y:S02]  /*2490*/  BAR.SYNC.DEFER_BLOCKING R15, R15 ;  /* 0x0000000f0000731d */ /* 0x0001e40000010000 */
[----:B0-----:R-:W-:-:S04]  /*24a0*/  SHF.R.U32 R15, R15, 0x10, RZ ;  /* 0x000000100f0f7819 */ /* 0x001fc800000016ff */
[----:B------:R-:W-:Y:S05]  /*24b0*/  ENDCOLLECTIVE ;  /* 0x000000000000791b */ /* 0x000fea0003800000 */
.L_x_56:
[----:B------:R-:W-:Y:S05]  /*24c0*/  BSYNC B0 ;  /* 0x0000000000007941 */ /* 0x000fea0003800000 */
.L_x_55:
[----:B------:R-:W-:Y:S05]  /*24d0*/  BRA `(.L_x_57) ;  /* 0xffffffe400647947 */ /* 0x000fea000383ffff */
.L_x_15:
        /* <DEDUP_REMOVED lines=9> */
.L_x_59:
[----:B------:R-:W-:Y:S05]  /*2570*/  BSYNC B0 ;  /* 0x0000000000007941 */ /* 0x000fea0003800000 */
.L_x_58:
[----:B------:R-:W-:Y:S05]  /*2580*/  BRA `(.L_x_60) ;  /* 0xffffffe400d07947 */ /* 0x000fea000383ffff */
.L_x_23:
[----:B------:R-:W-:Y:S01]  /*2590*/  BSSY B0, `(.L_x_61) ;  /* 0x0000008000007945 */ /* 0x000fe20003800000 */
[----:B------:R-:W-:Y:S01]  /*25a0*/  MOV R24, R11 ;  /* 0x0000000b00187202 */ /* 0x000fe20000000f00 */
[----:B------:R-:W-:Y:S02]  /*25b0*/  IMAD.MOV.U32 R25, RZ, RZ, 0x10 ;  /* 0x00000010ff197424 */ /* 0x000fe400078e00ff */
[----:B------:R-:W-:Y:S02]  /*25c0*/  IMAD.MOV.U32 R26, RZ, RZ, 0x1f ;  /* 0x0000001fff1a7424 */ /* 0x000fe400078e00ff */
[----:B------:R-:W-:-:S07]  /*25d0*/  IMAD.MOV.U32 R27, RZ, RZ, -0x1 ;  /* 0xffffffffff1b7424 */ /* 0x000fce00078e00ff */
[----:B0-----:R-:W-:Y:S05]  /*25e0*/  WARPSYNC.COLLECTIVE R27, `(.L_x_62) ;  /* 0x000000001b087348 */ /* 0x001fea0003c00000 */
[----:B------:R1:W2:Y:S02]  /*25f0*/  SHFL.DOWN P1, R28, R24, R25, R26 ;  /* 0x08000019181c7389 */ /* 0x0002a4000002001a */
[----:B012---:R-:W-:Y:S05]  /*2600*/  ENDCOLLECTIVE ;  /* 0x000000000000791b */ /* 0x007fea0003800000 */
.L_x_62:
[----:B------:R-:W-:Y:S05]  /*2610*/  BSYNC B0 ;  /* 0x0000000000007941 */ /* 0x000fea0003800000 */
.L_x_61:
[----:B------:R-:W-:Y:S02]  /*2620*/  HFMA2 R25, -RZ, RZ, 0, 9.5367431640625e-07 ;  /* 0x00000010ff197431 */ /* 0x000fe400000001ff */
[----:B------:R-:W-:Y:S02]  /*2630*/  IMAD.MOV.U32 R24, RZ, RZ, R10 ;  /* 0x000000ffff187224 */ /* 0x000fe400078e000a */
[----:B------:R-:W-:Y:S02]  /*2640*/  IMAD.MOV.U32 R26, RZ, RZ, 0x1f ;  /* 0x0000001fff1a7424 */ /* 0x000fe400078e00ff */
[----:B------:R-:W-:Y:S02]  /*2650*/  IMAD.MOV.U32 R27, RZ, RZ, -0x1 ;  /* 0xffffffffff1b7424 */ /* 0x000fe400078e00ff */
[----:B------:R-:W-:-:S07]  /*2660*/  IMAD.MOV.U32 R23, RZ, RZ, R28 ;  /* 0x000000ffff177224 */ /* 0x000fce00078e001c */
[----:B------:R-:W-:Y:S05]  /*2670*/  WARPSYNC.COLLECTIVE R27, `(.L_x_63) ;  /* 0x000000001b087348 */ /* 0x000fea0003c00000 */
[----:B------:R0:W1:Y:S02]  /*2680*/  SHFL.DOWN P1, R28, R24, R25, R26 ;  /* 0x08000019181c7389 */ /* 0x000064000002001a */
[----:B01----:R-:W-:Y:S05]  /*2690*/  ENDCOLLECTIVE ;  /* 0x000000000000791b */ /* 0x003fea0003800000 */
.L_x_63:
[----:B------:R-:W-:Y:S02]  /*26a0*/  IMAD.MOV.U32 R25, RZ, RZ, 0x8 ;  /* 0x00000008ff197424 */ /* 0x000fe400078e00ff */
[----:B------:R-:W-:-:S06]  /*26b0*/  IMAD.MOV.U32 R22, RZ, RZ, R28 ;  /* 0x000000ffff167224 */ /* 0x000fcc00078e001c */
[----:B------:R-:W-:-:S10]  /*26c0*/  DADD R22, R22, R10 ;  /* 0x0000000016167229 */ /* 0x000fd4000000000a */
[----:B------:R-:W-:-:S07]  /*26d0*/  IMAD.MOV.U32 R24, RZ, RZ, R23 ;  /* 0x000000ffff187224 */ /* 0x000fce00078e0017 */
[----:B------:R-:W-:Y:S05]  /*26e0*/  WARPSYNC.COLLECTIVE R27, `(.L_x_64) ;  /* 0x000000001b087348 */ /* 0x000fea0003c00000 */
[----:B------:R0:W1:Y:S02]  /*26f0*/  SHFL.DOWN P1, R28, R24, R25, R26 ;  /* 0x08000019181c7389 */ /* 0x000064000002001a */
[----:B01----:R-:W-:Y:S05]  /*2700*/  ENDCOLLECTIVE ;  /* 0x000000000000791b */ /* 0x003fea0003800000 */
.L_x_64:
[----:B------:R-:W-:Y:S01]  /*2710*/  IMAD.MOV.U32 R24, RZ, RZ, R22 ;  /* 0x000000ffff187224 */ /* 0x000fe200078e0016 */
[----:B------:R-:W-:-:S07]  /*2720*/  MOV R21, R28 ;  /* 0x0000001c00157202 */ /* 0x000fce0000000f00 */
[----:B------:R-:W-:Y:S05]  /*2730*/  WARPSYNC.COLLECTIVE R27, `(.L_x_65) ;  /* 0x000000001b087348 */ /* 0x000fea0003c00000 */
[----:B------:R0:W1:Y:S02]  /*2740*/  SHFL.DOWN P1, R28, R24, R25, R26 ;  /* 0x08000019181c7389 */ /* 0x000064000002001a */
[----:B01----:R-:W-:Y:S05]  /*2750*/  ENDCOLLECTIVE ;  /* 0x000000000000791b */ /* 0x003fea0003800000 */
.L_x_65:
[----:B------:R-:W-:Y:S02]  /*2760*/  IMAD.MOV.U32 R25, RZ, RZ, 0x4 ;  /* 0x00000004ff197424 */ /* 0x000fe400078e00ff */
[----:B------:R-:W-:-:S06]  /*2770*/  IMAD.MOV.U32 R20, RZ, RZ, R28 ;  /* 0x000000ffff147224 */ /* 0x000fcc00078e001c */
[----:B------:R-:W-:-:S10]  /*2780*/  DADD R20, R22, R20 ;  /* 0x0000000016147229 */ /* 0x000fd40000000014 */
[----:B------:R-:W-:-:S07]  /*2790*/  IMAD.MOV.U32 R24, RZ, RZ, R21 ;  /* 0x000000ffff187224 */ /* 0x000fce00078e0015 */
[----:B------:R-:W-:Y:S05]  /*27a0*/  WARPSYNC.COLLECTIVE R27, `(.L_x_66) ;  /* 0x000000001b087348 */ /* 0x000fea0003c00000 */
[----:B------:R0:W1:Y:S02]  /*27b0*/  SHFL.DOWN P1, R28, R24, R25, R26 ;  /* 0x08000019181c7389 */ /* 0x000064000002001a */
[----:B01----:R-:W-:Y:S05]  /*27c0*/  ENDCOLLECTIVE ;  /* 0x000000000000791b */ /* 0x003fea0003800000 */
.L_x_66:
[----:B------:R-:W-:Y:S01]  /*27d0*/  MOV R24, R20 ;  /* 0x0000001400187202 */ /* 0x000fe20000000f00 */
[----:B------:R-:W-:-:S07]  /*27e0*/  IMAD.MOV.U32 R15, RZ, RZ, R28 ;  /* 0x000000ffff0f7224 */ /* 0x000fce00078e001c */
[----:B------:R-:W-:Y:S05]  /*27f0*/  WARPSYNC.COLLECTIVE R27, `(.L_x_67) ;  /* 0x000000001b087348 */ /* 0x000fea0003c00000 */
[----:B------:R0:W1:Y:S02]  /*2800*/  SHFL.DOWN P1, R28, R24, R25, R26 ;  /* 0x08000019181c7389 */ /* 0x000064000002001a */
[----:B01----:R-:W-:Y:S05]  /*2810*/  ENDCOLLECTIVE ;  /* 0x000000000000791b */ /* 0x003fea0003800000 */
.L_x_67:
[----:B------:R-:W-:Y:S02]  /*2820*/  IMAD.MOV.U32 R25, RZ, RZ, 0x2 ;  /* 0x00000002ff197424 */ /* 0x000fe400078e00ff */
[----:B------:R-:W-:-:S06]  /*2830*/  IMAD.MOV.U32 R14, RZ, RZ, R28 ;  /* 0x000000ffff0e7224 */ /* 0x000fcc00078e001c */
[----:B------:R-:W-:-:S10]  /*2840*/  DADD R14, R20, R14 ;  /* 0x00000000140e7229 */ /* 0x000fd4000000000e */
[----:B------:R-:W-:-:S07]  /*2850*/  IMAD.MOV.U32 R24, RZ, RZ, R15 ;  /* 0x000000ffff187224 */ /* 0x000fce00078e000f */
[----:B------:R-:W-:Y:S05]  /*2860*/  WARPSYNC.COLLECTIVE R27, `(.L_x_68) ;  /* 0x000000001b087348 */ /* 0x000fea0003c00000 */
[----:B------:R0:W1:Y:S02]  /*2870*/  SHFL.DOWN P1, R28, R24, R25, R26 ;  /* 0x08000019181c7389 */ /* 0x000064000002001a */
[----:B01----:R-:W-:Y:S05]  /*2880*/  ENDCOLLECTIVE ;  /* 0x000000000000791b */ /* 0x003fea0003800000 */
.L_x_68:
[----:B------:R-:W-:Y:S02]  /*2890*/  IMAD.MOV.U32 R24, RZ, RZ, R14 ;  /* 0x000000ffff187224 */ /* 0x000fe400078e000e */
[----:B------:R-:W-:-:S07]  /*28a0*/  IMAD.MOV.U32 R11, RZ, RZ, R28 ;  /* 0x000000ffff0b7224 */ /* 0x000fce00078e001c */
[----:B------:R-:W-:Y:S05]  /*28b0*/  WARPSYNC.COLLECTIVE R27, `(.L_x_69) ;  /* 0x000000001b087348 */ /* 0x000fea0003c00000 */
[----:B------:R0:W1:Y:S02]  /*28c0*/  SHFL.DOWN P1, R28, R24, R25, R26 ;  /* 0x08000019181c7389 */ /* 0x000064000002001a */
[----:B01----:R-:W-:Y:S05]  /*28d0*/  ENDCOLLECTIVE ;  /* 0x000000000000791b */ /* 0x003fea0003800000 */
.L_x_69:
[----:B------:R-:W-:Y:S01]  /*28e0*/  IMAD.MOV.U32 R25, RZ, RZ, 0x1 ;  /* 0x00000001ff197424 */ /* 0x000fe200078e00ff */
[----:B------:R-:W-:-:S06]  /*28f0*/  MOV R10, R28 ;  /* 0x0000001c000a7202 */ /* 0x000fcc0000000f00 */
[----:B------:R-:W-:-:S10]  /*2900*/  DADD R10, R14, R10 ;  /* 0x000000000e0a7229 */ /* 0x000fd4000000000a */
[----:B------:R-:W-:-:S07]  /*2910*/  IMAD.MOV.U32 R24, RZ, RZ, R11 ;  /* 0x000000ffff187224 */ /* 0x000fce00078e000b */
[----:B------:R-:W-:Y:S05]  /*2920*/  WARPSYNC.COLLECTIVE R27, `(.L_x_70) ;  /* 0x000000001b087348 */ /* 0x000fea0003c00000 */
[----:B------:R0:W1:Y:S02]  /*2930*/  SHFL.DOWN P1, R28, R24, R25, R26 ;  /* 0x08000019181c7389 */ /* 0x000064000002001a */
[----:B01----:R-:W-:Y:S05]  /*2940*/  ENDCOLLECTIVE ;  /* 0x000000000000791b */ /* 0x003fea0003800000 */
.L_x_70:
[----:B------:R-:W-:Y:S02]  /*2950*/  IMAD.MOV.U32 R24, RZ, RZ, R10 ;  /* 0x000000ffff187224 */ /* 0x000fe400078e000a */
[----:B------:R-:W-:-:S07]  /*2960*/  IMAD.MOV.U32 R15, RZ, RZ, R28 ;  /* 0x000000ffff0f7224 */ /* 0x000fce00078e001c */
[----:B------:R-:W-:Y:S05]  /*2970*/  WARPSYNC.COLLECTIVE R27, `(.L_x_71) ;  /* 0x000000001b087348 */ /* 0x000fea0003c00000 */
[----:B------:R0:W1:Y:S02]  /*2980*/  SHFL.DOWN P1, R28, R24, R25, R26 ;  /* 0x08000019181c7389 */ /* 0x000064000002001a */
[----:B01----:R-:W-:Y:S05]  /*2990*/  ENDCOLLECTIVE ;  /* 0x000000000000791b */ /* 0x003fea0003800000 */
.L_x_71:
[----:B------:R-:W-:Y:S05]  /*29a0*/  BRA `(.L_x_72) ;  /* 0xffffffe800547947 */ /* 0x000fea000383ffff */
.L_x_30:
[----:B------:R-:W-:Y:S01]  /*29b0*/  BSSY B1, `(.L_x_73) ;  /* 0x0000008000017945 */ /* 0x000fe20003800000 */
[----:B-1----:R-:W-:Y:S01]  /*29c0*/  IMAD.MOV.U32 R24, RZ, RZ, R11 ;  /* 0x000000ffff187224 */ /* 0x002fe200078e000b */
[----:B------:R-:W-:Y:S01]  /*29d0*/  MOV R25, 0x10 ;  /* 0x0000001000197802 */ /* 0x000fe20000000f00 */
[----:B------:R-:W-:Y:S02]  /*29e0*/  IMAD.MOV.U32 R26, RZ, RZ, 0x1f ;  /* 0x0000001fff1a7424 */ /* 0x000fe400078e00ff */
[----:B------:R-:W-:-:S07]  /*29f0*/  IMAD.MOV.U32 R27, RZ, RZ, -0x1 ;  /* 0xffffffffff1b7424 */ /* 0x000fce00078e00ff */
[----:B0-----:R-:W-:Y:S05]  /*2a00*/  WARPSYNC.COLLECTIVE R27, `(.L_x_74) ;  /* 0x000000001b087348 */ /* 0x001fea0003c00000 */
[----:B------:R1:W2:Y:S02]  /*2a10*/  SHFL.DOWN P1, R28, R24, R25, R26 ;  /* 0x08000019181c7389 */ /* 0x0002a4000002001a */
[----:B012---:R-:W-:Y:S05]  /*2a20*/  ENDCOLLECTIVE ;  /* 0x000000000000791b */ /* 0x007fea0003800000 */
.L_x_74:
[----:B------:R-:W-:Y:S05]  /*2a30*/  BSYNC B1 ;  /* 0x0000000000017941 */ /* 0x000fea0003800000 */
.L_x_73:
[----:B------:R-:W-:Y:S02]  /*2a40*/  HFMA2 R26, -RZ, RZ, 0, 1.847743988037109375e-06 ;  /* 0x0000001fff1a7431 */ /* 0x000fe400000001ff */
[----:B------:R-:W-:Y:S02]  /*2a50*/  IMAD.MOV.U32 R24, RZ, RZ, R10 ;  /* 0x000000ffff187224 */ /* 0x000fe400078e000a */
[----:B------:R-:W-:Y:S02]  /*2a60*/  IMAD.MOV.U32 R25, RZ, RZ, 0x10 ;  /* 0x00000010ff197424 */ /* 0x000fe400078e00ff */
[----:B------:R-:W-:Y:S02]  /*2a70*/  IMAD.MOV.U32 R27, RZ, RZ, -0x1 ;  /* 0xffffffffff1b7424 */ /* 0x000fe400078e00ff */
[----:B------:R-:W-:-:S07]  /*2a80*/  IMAD.MOV.U32 R3, RZ, RZ, R28 ;  /* 0x000000ffff037224 */ /* 0x000fce00078e001c */
[----:B------:R-:W-:Y:S05]  /*2a90*/  WARPSYNC.COLLECTIVE R27, `(.L_x_75) ;  /* 0x000000001b087348 */ /* 0x000fea0003c00000 */
[----:B------:R0:W1:Y:S02]  /*2aa0*/  SHFL.DOWN P1, R28, R24, R25, R26 ;  /* 0x08000019181c7389 */ /* 0x000064000002001a */
[----:B01----:R-:W-:Y:S05]  /*2ab0*/  ENDCOLLECTIVE ;  /* 0x000000000000791b */ /* 0x003fea0003800000 */
.L_x_75:
[----:B------:R-:W-:Y:S02]  /*2ac0*/  IMAD.MOV.U32 R25, RZ, RZ, 0x8 ;  /* 0x00000008ff197424 */ /* 0x000fe400078e00ff */
[----:B------:R-:W-:-:S06]  /*2ad0*/  IMAD.MOV.U32 R2, RZ, RZ, R28 ;  /* 0x000000ffff027224 */ /* 0x000fcc00078e001c */
[----:B------:R-:W-:-:S10]  /*2ae0*/  DADD R2, R2, R10 ;  /* 0x0000000002027229 */ /* 0x000fd4000000000a */
[----:B------:R-:W-:-:S07]  /*2af0*/  IMAD.MOV.U32 R24, RZ, RZ, R3 ;  /* 0x000000ffff187224 */ /* 0x000fce00078e0003 */
[----:B------:R-:W-:Y:S05]  /*2b00*/  WARPSYNC.COLLECTIVE R27, `(.L_x_76) ;  /* 0x000000001b087348 */ /* 0x000fea0003c00000 */
[----:B------:R0:W1:Y:S02]  /*2b10*/  SHFL.DOWN P1, R28, R24, R25, R26 ;  /* 0x08000019181c7389 */ /* 0x000064000002001a */
[----:B01----:R-:W-:Y:S05]  /*2b20*/  ENDCOLLECTIVE ;  /* 0x000000000000791b */ /* 0x003fea0003800000 */
.L_x_76:
[----:B------:R-:W-:Y:S01]  /*2b30*/  MOV R24, R2 ;  /* 0x0000000200187202 */ /* 0x000fe20000000f00 */
[----:B------:R-:W-:-:S07]  /*2b40*/  IMAD.MOV.U32 R15, RZ, RZ, R28 ;  /* 0x000000ffff0f7224 */ /* 0x000fce00078e001c */
[----:B------:R-:W-:Y:S05]  /*2b50*/  WARPSYNC.COLLECTIVE R27, `(.L_x_77) ;  /* 0x000000001b087348 */ /* 0x000fea0003c00000 */
[----:B------:R0:W1:Y:S02]  /*2b60*/  SHFL.DOWN P1, R28, R24, R25, R26 ;  /* 0x08000019181c7389 */ /* 0x000064000002001a */
[----:B01----:R-:W-:Y:S05]  /*2b70*/  ENDCOLLECTIVE ;  /* 0x000000000000791b */ /* 0x003fea0003800000 */
.L_x_77:
[----:B------:R-:W-:Y:S02]  /*2b80*/  IMAD.MOV.U32 R25, RZ, RZ, 0x4 ;  /* 0x00000004ff197424 */ /* 0x000fe400078e00ff */
[----:B------:R-:W-:-:S06]  /*2b90*/  IMAD.MOV.U32 R14, RZ, RZ, R28 ;  /* 0x000000ffff0e7224 */ /* 0x000fcc00078e001c */
[----:B------:R-:W-:-:S10]  /*2ba0*/  DADD R14, R2, R14 ;  /* 0x00000000020e7229 */ /* 0x000fd4000000000e */
[----:B------:R-:W-:-:S07]  /*2bb0*/  IMAD.MOV.U32 R24, RZ, RZ, R15 ;  /* 0x000000ffff187224 */ /* 0x000fce00078e000f */
[----:B------:R-:W-:Y:S05]  /*2bc0*/  WARPSYNC.COLLECTIVE R27, `(.L_x_78) ;  /* 0x000000001b087348 */ /* 0x000fea0003c00000 */
[----:B------:R0:W1:Y:S02]  /*2bd0*/  SHFL.DOWN P1, R28, R24, R25, R26 ;  /* 0x08000019181c7389 */ /* 0x000064000002001a */
[----:B01----:R-:W-:Y:S05]  /*2be0*/  ENDCOLLECTIVE ;  /* 0x000000000000791b */ /* 0x003fea0003800000 */
.L_x_78:
[----:B------:R-:W-:Y:S02]  /*2bf0*/  IMAD.MOV.U32 R24, RZ, RZ, R14 ;  /* 0x000000ffff187224 */ /* 0x000fe400078e000e */
[----:B------:R-:W-:-:S07]  /*2c00*/  IMAD.MOV.U32 R21, RZ, RZ, R28 ;  /* 0x000000ffff157224 */ /* 0x000fce00078e001c */
[----:B------:R-:W-:Y:S05]  /*2c10*/  WARPSYNC.COLLECTIVE R27, `(.L_x_79) ;  /* 0x000000001b087348 */ /* 0x000fea0003c00000 */
[----:B------:R0:W1:Y:S02]  /*2c20*/  SHFL.DOWN P1, R28, R24, R25, R26 ;  /* 0x08000019181c7389 */ /* 0x000064000002001a */
[----:B01----:R-:W-:Y:S05]  /*2c30*/  ENDCOLLECTIVE ;  /* 0x000000000000791b */ /* 0x003fea0003800000 */
.L_x_79:
[----:B------:R-:W-:Y:S01]  /*2c40*/  IMAD.MOV.U32 R25, RZ, RZ, 0x2 ;  /* 0x00000002ff197424 */ /* 0x000fe200078e00ff */
[----:B------:R-:W-:-:S06]  /*2c50*/  MOV R20, R28 ;  /* 0x0000001c00147202 */ /* 0x000fcc0000000f00 */
[----:B------:R-:W-:-:S10]  /*2c60*/  DADD R20, R14, R20 ;  /* 0x000000000e147229 */ /* 0x000fd40000000014 */
[----:B------:R-:W-:-:S07]  /*2c70*/  IMAD.MOV.U32 R24, RZ, RZ, R21 ;  /* 0x000000ffff187224 */ /* 0x000fce00078e0015 */
[----:B------:R-:W-:Y:S05]  /*2c80*/  WARPSYNC.COLLECTIVE R27, `(.L_x_80) ;  /* 0x000000001b087348 */ /* 0x000fea0003c00000 */
[----:B------:R0:W1:Y:S02]  /*2c90*/  SHFL.DOWN P1, R28, R24, R25, R26 ;  /* 0x08000019181c7389 */ /* 0x000064000002001a */
[----:B01----:R-:W-:Y:S05]  /*2ca0*/  ENDCOLLECTIVE ;  /* 0x000000000000791b */ /* 0x003fea0003800000 */
.L_x_80:
[----:B------:R-:W-:Y:S02]  /*2cb0*/  IMAD.MOV.U32 R24, RZ, RZ, R20 ;  /* 0x000000ffff187224 */ /* 0x000fe400078e0014 */
[----:B------:R-:W-:-:S07]  /*2cc0*/  IMAD.MOV.U32 R11, RZ, RZ, R28 ;  /* 0x000000ffff0b7224 */ /* 0x000fce00078e001c */
[----:B------:R-:W-:Y:S05]  /*2cd0*/  WARPSYNC.COLLECTIVE R27, `(.L_x_81) ;  /* 0x000000001b087348 */ /* 0x000fea0003c00000 */
[----:B------:R0:W1:Y:S02]  /*2ce0*/  SHFL.DOWN P1, R28, R24, R25, R26 ;  /* 0x08000019181c7389 */ /* 0x000064000002001a */
[----:B01----:R-:W-:Y:S05]  /*2cf0*/  ENDCOLLECTIVE ;  /* 0x000000000000791b */ /* 0x003fea0003800000 */
.L_x_81:
[----:B------:R-:W-:Y:S01]  /*2d00*/  IMAD.MOV.U32 R25, RZ, RZ, 0x1 ;  /* 0x00000001ff197424 */ /* 0x000fe200078e00ff */
[----:B------:R-:W-:-:S06]  /*2d10*/  MOV R10, R28 ;  /* 0x0000001c000a7202 */ /* 0x000fcc0000000f00 */
[----:B------:R-:W-:-:S10]  /*2d20*/  DADD R10, R20, R10 ;  /* 0x00000000140a7229 */ /* 0x000fd4000000000a */
[----:B------:R-:W-:-:S07]  /*2d30*/  IMAD.MOV.U32 R24, RZ, RZ, R11 ;  /* 0x000000ffff187224 */ /* 0x000fce00078e000b */
[----:B------:R-:W-:Y:S05]  /*2d40*/  WARPSYNC.COLLECTIVE R27, `(.L_x_82) ;  /* 0x000000001b087348 */ /* 0x000fea0003c00000 */
[----:B------:R0:W1:Y:S02]  /*2d50*/  SHFL.DOWN P1, R28, R24, R25, R26 ;  /* 0x08000019181c7389 */ /* 0x000064000002001a */
[----:B01----:R-:W-:Y:S05]  /*2d60*/  ENDCOLLECTIVE ;  /* 0x000000000000791b */ /* 0x003fea0003800000 */
.L_x_82:
[----:B------:R-:W-:Y:S02]  /*2d70*/  IMAD.MOV.U32 R24, RZ, RZ, R10 ;  /* 0x000000ffff187224 */ /* 0x000fe400078e000a */
[----:B------:R-:W-:-:S07]  /*2d80*/  IMAD.MOV.U32 R3, RZ, RZ, R28 ;  /* 0x000000ffff037224 */ /* 0x000fce00078e001c */
[----:B------:R-:W-:Y:S05]  /*2d90*/  WARPSYNC.COLLECTIVE R27, `(.L_x_83) ;  /* 0x000000001b087348 */ /* 0x000fea0003c00000 */
[----:B------:R0:W1:Y:S02]  /*2da0*/  SHFL.DOWN P1, R28, R24, R25, R26 ;  /* 0x08000019181c7389 */ /* 0x000064000002001a */
[----:B01----:R-:W-:Y:S05]  /*2db0*/  ENDCOLLECTIVE ;  /* 0x000000000000791b */ /* 0x003fea0003800000 */
.L_x_83:
[----:B------:R-:W-:Y:S01]  /*2dc0*/  MOV R2, R28 ;  /* 0x0000001c00027202 */ /* 0x000fe20000000f00 */
[----:B------:R-:W-:Y:S06]  /*2dd0*/  BRA `(.L_x_84) ;  /* 0xffffffe800547947 */ /* 0x000fec000383ffff */
.L_x_34:
[----:B------:R-:W-:Y:S01]  /*2de0*/  BSSY B0, `(.L_x_85) ;  /* 0x0000009000007945 */ /* 0x000fe20003800000 */
[----:B0-----:R-:W-:Y:S01]  /*2df0*/  CS2R R14, SRZ ;  /* 0x00000000000e7805 */ /* 0x001fe2000001ff00 */
[----:B------:R-:W-:-:S07]  /*2e00*/  IMAD.MOV.U32 R27, RZ, RZ, -0x1 ;  /* 0xffffffffff1b7424 */ /* 0x000fce00078e00ff */
[----:B-12---:R-:W-:Y:S05]  /*2e10*/  WARPSYNC.COLLECTIVE.ALL `(.L_x_86) ;  /* 0x0000000000147948 */ /* 0x006fea0003c00000 */
[----:B------:R-:W-:-:S04]  /*2e20*/  SHF.L.U32 R15, R15, 0x10, RZ ;  /* 0x000000100f0f7819 */ /* 0x000fc800000006ff */
[----:B------:R-:W-:-:S05]  /*2e30*/  LOP3.LUT R15, R15, 0xf, R14, 0xf8, !PT ;  /* 0x0000000f0f0f7812 */ /* 0x000fca00078ef80e */
[----:B------:R0:W-:Y:S02]  /*2e40*/  BAR.SYNC.DEFER_BLOCKING R15, R15 ;  /* 0x0000000f0000731d */ /* 0x0001e40000010000 */
[----:B0-----:R-:W-:-:S04]  /*2e50*/  SHF.R.U32 R15, R15, 0x10, RZ ;  /* 0x000000100f0f7819 */ /* 0x001fc800000016ff */
[----:B-12---:R-:W-:Y:S05]  /*2e60*/  ENDCOLLECTIVE ;  /* 0x000000000000791b */ /* 0x006fea0003800000 */
.L_x_86:
[----:B------:R-:W-:Y:S05]  /*2e70*/  BSYNC B0 ;  /* 0x0000000000007941 */ /* 0x000fea0003800000 */
.L_x_85:
[----:B------:R-:W-:Y:S05]  /*2e80*/  BRA `(.L_x_87) ;  /* 0xffffffe800ac7947 */ /* 0x000fea000383ffff */
.L_x_38:
        /* <DEDUP_REMOVED lines=9> */
.L_x_89:
[----:B------:R-:W-:Y:S05]  /*2f20*/  BSYNC B0 ;  /* 0x0000000000007941 */ /* 0x000fea0003800000 */
.L_x_88:
[----:B------:R-:W-:Y:S05]  /*2f30*/  BRA `(.L_x_90) ;  /* 0xffffffec00187947 */ /* 0x000fea000383ffff */
        .weak           $__internal_0_$__cuda_sm20_div_rn_f64_full
        .type           $__internal_0_$__cuda_sm20_div_rn_f64_full,@function
        .size           $__internal_0_$__cuda_sm20_div_rn_f64_full,($__internal_1_$__cuda_sm20_dsqrt_rn_f64_mediumpath_v1 - $__internal_0_$__cuda_sm20_div_rn_f64_full)
$__internal_0_$__cuda_sm20_div_rn_f64_full:
[C---:B------:R-:W-:Y:S01]  /*2f40*/  FSETP.GEU.AND P0, PT, |R9|.reuse, 1.469367938527859385e-39, PT ;  /* 0x001000000900780b */ /* 0x040fe20003f0e200 */
[----:B------:R-:W-:Y:S01]  /*2f50*/  IMAD.MOV.U32 R16, RZ, RZ, 0x1 ;  /* 0x00000001ff107424 */ /* 0x000fe200078e00ff */
[----:B------:R-:W-:Y:S01]  /*2f60*/  LOP3.LUT R10, R9, 0x800fffff, RZ, 0xc0, !PT ;  /* 0x800fffff090a7812 */ /* 0x000fe200078ec0ff */
[----:B------:R-:W-:Y:S01]  /*2f70*/  BSSY.RECONVERGENT B1, `(.L_x_91) ;  /* 0x0000054000017945 */ /* 0x000fe20003800200 */
[C---:B------:R-:W-:Y:S02]  /*2f80*/  FSETP.GEU.AND P2, PT, |R7|.reuse, 1.469367938527859385e-39, PT ;  /* 0x001000000700780b */ /* 0x040fe40003f4e200 */
[----:B------:R-:W-:Y:S01]  /*2f90*/  LOP3.LUT R11, R10, 0x3ff00000, RZ, 0xfc, !PT ;  /* 0x3ff000000a0b7812 */ /* 0x000fe200078efcff */
[----:B------:R-:W-:Y:S01]  /*2fa0*/  IMAD.MOV.U32 R10, RZ, RZ, R8 ;  /* 0x000000ffff0a7224 */ /* 0x000fe200078e0008 */
[----:B------:R-:W-:Y:S02]  /*2fb0*/  LOP3.LUT R19, R7, 0x7ff00000, RZ, 0xc0, !PT ;  /* 0x7ff0000007137812 */ /* 0x000fe400078ec0ff */
[----:B------:R-:W-:-:S02]  /*2fc0*/  MOV R26, 0x1ca00000 ;  /* 0x1ca00000001a7802 */ /* 0x000fc40000000f00 */
[----:B------:R-:W-:Y:S01]  /*2fd0*/  LOP3.LUT R28, R9, 0x7ff00000, RZ, 0xc0, !PT ;  /* 0x7ff00000091c7812 */ /* 0x000fe200078ec0ff */
[----:B------:R-:W-:-:S03]  /*2fe0*/  @!P0 DMUL R10, R8, 8.98846567431157953865e+307 ;  /* 0x7fe00000080a8828 */ /* 0x000fc60000000000 */
[----:B------:R-:W-:Y:S02]  /*2ff0*/  ISETP.GE.U32.AND P1, PT, R19, R28, PT ;  /* 0x0000001c1300720c */ /* 0x000fe40003f26070 */
[----:B------:R-:W-:Y:S01]  /*3000*/  @!P2 LOP3.LUT R20, R9, 0x7ff00000, RZ, 0xc0, !PT ;  /* 0x7ff000000914a812 */ /* 0x000fe200078ec0ff */
[----:B------:R-:W0:Y:S03]  /*3010*/  MUFU.RCP64H R17, R11 ;  /* 0x0000000b00117308 */ /* 0x000e260000001800 */
[----:B------:R-:W-:Y:S02]  /*3020*/  @!P2 ISETP.GE.U32.AND P3, PT, R19, R20, PT ;  /* 0x000000141300a20c */ /* 0x000fe40003f66070 */
[----:B------:R-:W-:Y:S02]  /*3030*/  @!P0 LOP3.LUT R28, R11, 0x7ff00000, RZ, 0xc0, !PT ;  /* 0x7ff000000b1c8812 */ /* 0x000fe400078ec0ff */
[----:B------:R-:W-:-:S04]  /*3040*/  @!P2 SEL R21, R26, 0x63400000, !P3 ;  /* 0x634000001a15a807 */ /* 0x000fc80005800000 */
[----:B------:R-:W-:-:S04]  /*3050*/  @!P2 LOP3.LUT R24, R21, 0x80000000, R7, 0xf8, !PT ;  /* 0x800000001518a812 */ /* 0x000fc800078ef807 */
[----:B------:R-:W-:Y:S01]  /*3060*/  @!P2 LOP3.LUT R25, R24, 0x100000, RZ, 0xfc, !PT ;  /* 0x001000001819a812 */ /* 0x000fe200078efcff */
[----:B------:R-:W-:Y:S01]  /*3070*/  @!P2 IMAD.MOV.U32 R24, RZ, RZ, RZ ;  /* 0x000000ffff18a224 */ /* 0x000fe200078e00ff */
[----:B0-----:R-:W-:-:S08]  /*3080*/  DFMA R22, R16, -R10, 1 ;  /* 0x3ff000001016742b */ /* 0x001fd0000000080a */
[----:B------:R-:W-:-:S08]  /*3090*/  DFMA R22, R22, R22, R22 ;  /* 0x000000161616722b */ /* 0x000fd00000000016 */
[----:B------:R-:W-:Y:S01]  /*30a0*/  DFMA R22, R16, R22, R16 ;  /* 0x000000161016722b */ /* 0x000fe20000000010 */
[----:B------:R-:W-:Y:S01]  /*30b0*/  SEL R17, R26, 0x63400000, !P1 ;  /* 0x634000001a117807 */ /* 0x000fe20004800000 */
[----:B------:R-:W-:-:S03]  /*30c0*/  IMAD.MOV.U32 R16, RZ, RZ, R6 ;  /* 0x000000ffff107224 */ /* 0x000fc600078e0006 */
[----:B------:R-:W-:-:S03]  /*30d0*/  LOP3.LUT R17, R17, 0x800fffff, R7, 0xf8, !PT ;  /* 0x800fffff11117812 */ /* 0x000fc600078ef807 */
[----:B------:R-:W-:-:S03]  /*30e0*/  DFMA R20, R22, -R10, 1 ;  /* 0x3ff000001614742b */ /* 0x000fc6000000080a */
[----:B------:R-:W-:-:S05]  /*30f0*/  @!P2 DFMA R16, R16, 2, -R24 ;  /* 0x400000001010a82b */ /* 0x000fca0000000818 */
[----:B------:R-:W-:-:S08]  /*3100*/  DFMA R20, R22, R20, R22 ;  /* 0x000000141614722b */ /* 0x000fd00000000016 */
[----:B------:R-:W-:-:S08]  /*3110*/  DMUL R22, R20, R16 ;  /* 0x0000001014167228 */ /* 0x000fd00000000000 */
[----:B------:R-:W-:-:S08]  /*3120*/  DFMA R24, R22, -R10, R16 ;  /* 0x8000000a1618722b */ /* 0x000fd00000000010 */
[----:B------:R-:W-:Y:S01]  /*3130*/  DFMA R24, R20, R24, R22 ;  /* 0x000000181418722b */ /* 0x000fe20000000016 */
[----:B------:R-:W-:Y:S01]  /*3140*/  IMAD.MOV.U32 R22, RZ, RZ, R19 ;  /* 0x000000ffff167224 */ /* 0x000fe200078e0013 */
[----:B------:R-:W-:Y:S02]  /*3150*/  @!P2 LOP3.LUT R22, R17, 0x7ff00000, RZ, 0xc0, !PT ;  /* 0x7ff000001116a812 */ /* 0x000fe400078ec0ff */
[----:B------:R-:W-:-:S03]  /*3160*/  IADD3 R21, PT, PT, R28, -0x1, RZ ;  /* 0xffffffff1c157810 */ /* 0x000fc60007ffe0ff */
[----:B------:R-:W-:-:S05]  /*3170*/  VIADD R20, R22, 0xffffffff ;  /* 0xffffffff16147836 */ /* 0x000fca0000000000 */
[----:B------:R-:W-:-:S04]  /*3180*/  ISETP.GT.U32.AND P0, PT, R20, 0x7feffffe, PT ;  /* 0x7feffffe1400780c */ /* 0x000fc80003f04070 */
[----:B------:R-:W-:-:S13]  /*3190*/  ISETP.GT.U32.OR P0, PT, R21, 0x7feffffe, P0 ;  /* 0x7feffffe1500780c */ /* 0x000fda0000704470 */
[----:B------:R-:W-:Y:S05]  /*31a0*/  @P0 BRA `(.L_x_92) ;  /* 0x00000000006c0947 */ /* 0x000fea0003800000 */
[----:B------:R-:W-:-:S04]  /*31b0*/  LOP3.LUT R20, R9, 0x7ff00000, RZ, 0xc0, !PT ;  /* 0x7ff0000009147812 */ /* 0x000fc800078ec0ff */
[CC--:B------:R-:W-:Y:S02]  /*31c0*/  VIADDMNMX R6, R19.reuse, -R20.reuse, 0xb9600000, !PT ;  /* 0xb960000013067446 */ /* 0x0c0fe40007800914 */
[----:B------:R-:W-:Y:S02]  /*31d0*/  ISETP.GE.U32.AND P0, PT, R19, R20, PT ;  /* 0x000000141300720c */ /* 0x000fe40003f06070 */
[----:B------:R-:W-:Y:S02]  /*31e0*/  VIMNMX R6, PT, PT, R6, 0x46a00000, PT ;  /* 0x46a0000006067848 */ /* 0x000fe40003fe0100 */
[----:B------:R-:W-:-:S05]  /*31f0*/  SEL R19, R26, 0x63400000, !P0 ;  /* 0x634000001a137807 */ /* 0x000fca0004000000 */
[----:B------:R-:W-:Y:S02]  /*3200*/  IMAD.IADD R19, R6, 0x1, -R19 ;  /* 0x0000000106137824 */ /* 0x000fe400078e0a13 */
[----:B------:R-:W-:Y:S02]  /*3210*/  IMAD.MOV.U32 R6, RZ, RZ, RZ ;  /* 0x000000ffff067224 */ /* 0x000fe400078e00ff */
[----:B------:R-:W-:-:S06]  /*3220*/  VIADD R7, R19, 0x7fe00000 ;  /* 0x7fe0000013077836 */ /* 0x000fcc0000000000 */
[----:B------:R-:W-:-:S10]  /*3230*/  DMUL R20, R24, R6 ;  /* 0x0000000618147228 */ /* 0x000fd40000000000 */
[----:B------:R-:W-:-:S13]  /*3240*/  FSETP.GTU.AND P0, PT, |R21|, 1.469367938527859385e-39, PT ;  /* 0x001000001500780b */ /* 0x000fda0003f0c200 */
[----:B------:R-:W-:Y:S05]  /*3250*/  @P0 BRA `(.L_x_93) ;  /* 0x0000000000940947 */ /* 0x000fea0003800000 */
[----:B------:R-:W-:Y:S01]  /*3260*/  DFMA R10, R24, -R10, R16 ;  /* 0x8000000a180a722b */ /* 0x000fe20000000010 */
[----:B------:R-:W-:-:S09]  /*3270*/  IMAD.MOV.U32 R8, RZ, RZ, RZ ;  /* 0x000000ffff087224 */ /* 0x000fd200078e00ff */
[C---:B------:R-:W-:Y:S02]  /*3280*/  FSETP.NEU.AND P0, PT, R11.reuse, RZ, PT ;  /* 0x000000ff0b00720b */ /* 0x040fe40003f0d000 */
[----:B------:R-:W-:-:S04]  /*3290*/  LOP3.LUT R17, R11, 0x80000000, R9, 0x48, !PT ;  /* 0x800000000b117812 */ /* 0x000fc800078e4809 */
[----:B------:R-:W-:-:S07]  /*32a0*/  LOP3.LUT R9, R17, R7, RZ, 0xfc, !PT ;  /* 0x0000000711097212 */ /* 0x000fce00078efcff */
[----:B------:R-:W-:Y:S05]  /*32b0*/  @!P0 BRA `(.L_x_93) ;  /* 0x00000000007c8947 */ /* 0x000fea0003800000 */
[C---:B------:R-:W-:Y:S01]  /*32c0*/  IADD3 R7, PT, PT, -R19.reuse, RZ, RZ ;  /* 0x000000ff13077210 */ /* 0x040fe20007ffe1ff */
[----:B------:R-:W-:Y:S01]  /*32d0*/  IMAD.MOV.U32 R6, RZ, RZ, RZ ;  /* 0x000000ffff067224 */ /* 0x000fe200078e00ff */
[----:B------:R-:W-:Y:S01]  /*32e0*/  DMUL.RP R8, R24, R8 ;  /* 0x0000000818087228 */ /* 0x000fe20000008000 */
[----:B------:R-:W-:-:S04]  /*32f0*/  IADD3 R19, PT, PT, -R19, -0x43300000, RZ ;  /* 0xbcd0000013137810 */ /* 0x000fc80007ffe1ff */
[----:B------:R-:W-:-:S05]  /*3300*/  DFMA R6, R20, -R6, R24 ;  /* 0x800000061406722b */ /* 0x000fca0000000018 */
[----:B------:R-:W-:-:S05]  /*3310*/  LOP3.LUT R17, R9, R17, RZ, 0x3c, !PT ;  /* 0x0000001109117212 */ /* 0x000fca00078e3cff */
[----:B------:R-:W-:-:S04]  /*3320*/  FSETP.NEU.AND P0, PT, |R7|, R19, PT ;  /* 0x000000130700720b */ /* 0x000fc80003f0d200 */
[----:B------:R-:W-:Y:S02]  /*3330*/  FSEL R20, R8, R20, !P0 ;  /* 0x0000001408147208 */ /* 0x000fe40004000000 */
[----:B------:R-:W-:Y:S01]  /*3340*/  FSEL R21, R17, R21, !P0 ;  /* 0x0000001511157208 */ /* 0x000fe20004000000 */
[----:B------:R-:W-:Y:S06]  /*3350*/  BRA `(.L_x_93) ;  /* 0x0000000000547947 */ /* 0x000fec0003800000 */
.L_x_92:
[----:B------:R-:W-:-:S14]  /*3360*/  DSETP.NAN.AND P0, PT, R6, R6, PT ;  /* 0x000000060600722a */ /* 0x000fdc0003f08000 */
[----:B------:R-:W-:Y:S05]  /*3370*/  @P0 BRA `(.L_x_94) ;  /* 0x0000000000440947 */ /* 0x000fea0003800000 */
[----:B------:R-:W-:-:S14]  /*3380*/  DSETP.NAN.AND P0, PT, R8, R8, PT ;  /* 0x000000080800722a */ /* 0x000fdc0003f08000 */
[----:B------:R-:W-:Y:S05]  /*3390*/  @P0 BRA `(.L_x_95) ;  /* 0x0000000000300947 */ /* 0x000fea0003800000 */
[----:B------:R-:W-:Y:S01]  /*33a0*/  ISETP.NE.AND P0, PT, R22, R28, PT ;  /* 0x0000001c1600720c */ /* 0x000fe20003f05270 */
[----:B------:R-:W-:Y:S02]  /*33b0*/  IMAD.MOV.U32 R20, RZ, RZ, 0x0 ;  /* 0x00000000ff147424 */ /* 0x000fe400078e00ff */
[----:B------:R-:W-:-:S10]  /*33c0*/  IMAD.MOV.U32 R21, RZ, RZ, -0x80000 ;  /* 0xfff80000ff157424 */ /* 0x000fd400078e00ff */
[----:B------:R-:W-:Y:S05]  /*33d0*/  @!P0 BRA `(.L_x_93) ;  /* 0x0000000000348947 */ /* 0x000fea0003800000 */
[----:B------:R-:W-:Y:S02]  /*33e0*/  ISETP.NE.AND P0, PT, R22, 0x7ff00000, PT ;  /* 0x7ff000001600780c */ /* 0x000fe40003f05270 */
[----:B------:R-:W-:Y:S02]  /*33f0*/  LOP3.LUT R21, R7, 0x80000000, R9, 0x48, !PT ;  /* 0x8000000007157812 */ /* 0x000fe400078e4809 */
[----:B------:R-:W-:-:S13]  /*3400*/  ISETP.EQ.OR P0, PT, R28, RZ, !P0 ;  /* 0x000000ff1c00720c */ /* 0x000fda0004702670 */
[----:B------:R-:W-:Y:S01]  /*3410*/  @P0 LOP3.LUT R6, R21, 0x7ff00000, RZ, 0xfc, !PT ;  /* 0x7ff0000015060812 */ /* 0x000fe200078efcff */
[----:B------:R-:W-:Y:S01]  /*3420*/  @!P0 IMAD.MOV.U32 R20, RZ, RZ, RZ ;  /* 0x000000ffff148224 */ /* 0x000fe200078e00ff */
[----:B------:R-:W-:-:S03]  /*3430*/  @P0 MOV R20, RZ ;  /* 0x000000ff00140202 */ /* 0x000fc60000000f00 */
[----:B------:R-:W-:Y:S01]  /*3440*/  @P0 IMAD.MOV.U32 R21, RZ, RZ, R6 ;  /* 0x000000ffff150224 */ /* 0x000fe200078e0006 */
[----:B------:R-:W-:Y:S06]  /*3450*/  BRA `(.L_x_93) ;  /* 0x0000000000147947 */ /* 0x000fec0003800000 */
.L_x_95:
[----:B------:R-:W-:Y:S01]  /*3460*/  LOP3.LUT R21, R9, 0x80000, RZ, 0xfc, !PT ;  /* 0x0008000009157812 */ /* 0x000fe200078efcff */
[----:B------:R-:W-:Y:S01]  /*3470*/  IMAD.MOV.U32 R20, RZ, RZ, R8 ;  /* 0x000000ffff147224 */ /* 0x000fe200078e0008 */
[----:B------:R-:W-:Y:S06]  /*3480*/  BRA `(.L_x_93) ;  /* 0x0000000000087947 */ /* 0x000fec0003800000 */
.L_x_94:
[----:B------:R-:W-:Y:S01]  /*3490*/  LOP3.LUT R21, R7, 0x80000, RZ, 0xfc, !PT ;  /* 0x0008000007157812 */ /* 0x000fe200078efcff */
[----:B------:R-:W-:-:S07]  /*34a0*/  IMAD.MOV.U32 R20, RZ, RZ, R6 ;  /* 0x000000ffff147224 */ /* 0x000fce00078e0006 */
.L_x_93:
[----:B------:R-:W-:Y:S05]  /*34b0*/  BSYNC.RECONVERGENT B1 ;  /* 0x0000000000017941 */ /* 0x000fea0003800200 */
.L_x_91:
[----:B------:R-:W-:Y:S02]  /*34c0*/  HFMA2 R7, -RZ, RZ, 0, 0 ;  /* 0x00000000ff077431 */ /* 0x000fe400000001ff */
[----:B------:R-:W-:-:S04]  /*34d0*/  IMAD.MOV.U32 R6, RZ, RZ, R0 ;  /* 0x000000ffff067224 */ /* 0x000fc800078e0000 */
[----:B------:R-:W-:Y:S05]  /*34e0*/  RET.REL.NODEC R6 `(_Z23norm_vec_by_dot_productPfS_Pdi) ;  /* 0xffffffc806c47950 */ /* 0x000fea0003c3ffff */
        .weak           $__internal_1_$__cuda_sm20_dsqrt_rn_f64_mediumpath_v1
        .type           $__internal_1_$__cuda_sm20_dsqrt_rn_f64_mediumpath_v1,@function
        .size           $__internal_1_$__cuda_sm20_dsqrt_rn_f64_mediumpath_v1,(.L_x_102 - $__internal_1_$__cuda_sm20_dsqrt_rn_f64_mediumpath_v1)
$__internal_1_$__cuda_sm20_dsqrt_rn_f64_mediumpath_v1:
[----:B------:R-:W-:Y:S01]  /*34f0*/  ISETP.GE.U32.AND P0, PT, R26, -0x3400000, PT ;  /* 0xfcc000001a00780c */ /* 0x000fe20003f06070 */
[----:B------:R-:W-:Y:S01]  /*3500*/  BSSY.RECONVERGENT B2, `(.L_x_96) ;  /* 0x0000024000027945 */ /* 0x000fe20003800200 */
[----:B------:R-:W-:-:S11]  /*3510*/  IMAD.MOV.U32 R11, RZ, RZ, R23 ;  /* 0x000000ffff0b7224 */ /* 0x000fd600078e0017 */
[----:B------:R-:W-:Y:S05]  /*3520*/  @!P0 BRA `(.L_x_97) ;  /* 0x0000000000208947 */ /* 0x000fea0003800000 */
[----:B------:R-:W-:-:S10]  /*3530*/  DFMA.RM R10, R20, R10, R14 ;  /* 0x0000000a140a722b */ /* 0x000fd4000000400e */
[----:B------:R-:W-:-:S05]  /*3540*/  IADD3 R14, P0, PT, R10, 0x1, RZ ;  /* 0x000000010a0e7810 */ /* 0x000fca0007f1e0ff */
[----:B------:R-:W-:-:S06]  /*3550*/  IMAD.X R15, RZ, RZ, R11, P0 ;  /* 0x000000ffff0f7224 */ /* 0x000fcc00000e060b */
[----:B------:R-:W-:-:S08]  /*3560*/  DFMA.RP R2, -R10, R14, R2 ;  /* 0x0000000e0a02722b */ /* 0x000fd00000008102 */
[----:B------:R-:W-:-:S06]  /*3570*/  DSETP.GT.AND P0, PT, R2, RZ, PT ;  /* 0x000000ff0200722a */ /* 0x000fcc0003f04000 */
[----:B------:R-:W-:Y:S02]  /*3580*/  FSEL R10, R14, R10, P0 ;  /* 0x0000000a0e0a7208 */ /* 0x000fe40000000000 */
[----:B------:R-:W-:Y:S01]  /*3590*/  FSEL R11, R15, R11, P0 ;  /* 0x0000000b0f0b7208 */ /* 0x000fe20000000000 */
[----:B------:R-:W-:Y:S06]  /*35a0*/  BRA `(.L_x_98) ;  /* 0x0000000000647947 */ /* 0x000fec0003800000 */
.L_x_97:
[----:B------:R-:W-:-:S14]  /*35b0*/  DSETP.NE.AND P0, PT, R2, RZ, PT ;  /* 0x000000ff0200722a */ /* 0x000fdc0003f05000 */
[----:B------:R-:W-:Y:S05]  /*35c0*/  @!P0 BRA `(.L_x_99) ;  /* 0x0000000000588947 */ /* 0x000fea0003800000 */
[----:B------:R-:W-:-:S13]  /*35d0*/  ISETP.GE.AND P0, PT, R3, RZ, PT ;  /* 0x000000ff0300720c */ /* 0x000fda0003f06270 */
[----:B------:R-:W-:Y:S02]  /*35e0*/  @!P0 IMAD.MOV.U32 R10, RZ, RZ, 0x0 ;  /* 0x00000000ff0a8424 */ /* 0x000fe400078e00ff */
[----:B------:R-:W-:Y:S01]  /*35f0*/  @!P0 IMAD.MOV.U32 R11, RZ, RZ, -0x80000 ;  /* 0xfff80000ff0b8424 */ /* 0x000fe200078e00ff */
[----:B------:R-:W-:Y:S06]  /*3600*/  @!P0 BRA `(.L_x_98) ;  /* 0x00000000004c8947 */ /* 0x000fec0003800000 */
[----:B------:R-:W-:-:S13]  /*3610*/  ISETP.GT.AND P0, PT, R3, 0x7fefffff, PT ;  /* 0x7fefffff0300780c */ /* 0x000fda0003f04270 */
[----:B------:R-:W-:Y:S05]  /*3620*/  @P0 BRA `(.L_x_99) ;  /* 0x0000000000400947 */ /* 0x000fea0003800000 */
[----:B------:R-:W-:Y:S01]  /*3630*/  DMUL R2, R2, 8.11296384146066816958e+31 ;  /* 0x4690000002027828 */ /* 0x000fe20000000000 */
[----:B------:R-:W-:Y:S01]  /*3640*/  MOV R10, RZ ;  /* 0x000000ff000a7202 */ /* 0x000fe20000000f00 */
[----:B------:R-:W-:Y:S02]  /*3650*/  IMAD.MOV.U32 R20, RZ, RZ, 0x0 ;  /* 0x00000000ff147424 */ /* 0x000fe400078e00ff */
[----:B------:R-:W-:Y:S02]  /*3660*/  IMAD.MOV.U32 R21, RZ, RZ, 0x3fd80000 ;  /* 0x3fd80000ff157424 */ /* 0x000fe400078e00ff */
[----:B------:R-:W0:Y:S02]  /*3670*/  MUFU.RSQ64H R11, R3 ;  /* 0x00000003000b7308 */ /* 0x000e240000001c00 */
[----:B0-----:R-:W-:-:S08]  /*3680*/  DMUL R14, R10, R10 ;  /* 0x0000000a0a0e7228 */ /* 0x001fd00000000000 */
[----:B------:R-:W-:-:S08]  /*3690*/  DFMA R14, R2, -R14, 1 ;  /* 0x3ff00000020e742b */ /* 0x000fd0000000080e */
[----:B------:R-:W-:Y:S02]  /*36a0*/  DFMA R20, R14, R20, 0.5 ;  /* 0x3fe000000e14742b */ /* 0x000fe40000000014 */
[----:B------:R-:W-:-:S08]  /*36b0*/  DMUL R14, R10, R14 ;  /* 0x0000000e0a0e7228 */ /* 0x000fd00000000000 */
[----:B------:R-:W-:-:S08]  /*36c0*/  DFMA R14, R20, R14, R10 ;  /* 0x0000000e140e722b */ /* 0x000fd0000000000a */
[----:B------:R-:W-:Y:S02]  /*36d0*/  DMUL R10, R2, R14 ;  /* 0x0000000e020a7228 */ /* 0x000fe40000000000 */
[----:B------:R-:W-:-:S06]  /*36e0*/  VIADD R15, R15, 0xfff00000 ;  /* 0xfff000000f0f7836 */ /* 0x000fcc0000000000 */
[----:B------:R-:W-:-:S08]  /*36f0*/  DFMA R20, R10, -R10, R2 ;  /* 0x8000000a0a14722b */ /* 0x000fd00000000002 */
[----:B------:R-:W-:-:S10]  /*3700*/  DFMA R10, R14, R20, R10 ;  /* 0x000000140e0a722b */ /* 0x000fd4000000000a */
[----:B------:R-:W-:Y:S01]  /*3710*/  VIADD R11, R11, 0xfcb00000 ;  /* 0xfcb000000b0b7836 */ /* 0x000fe20000000000 */
[----:B------:R-:W-:Y:S06]  /*3720*/  BRA `(.L_x_98) ;  /* 0x0000000000047947 */ /* 0x000fec0003800000 */
.L_x_99:
[----:B------:R-:W-:-:S11]  /*3730*/  DADD R10, R2, R2 ;  /* 0x00000000020a7229 */ /* 0x000fd60000000002 */
.L_x_98:
[----:B------:R-:W-:Y:S05]  /*3740*/  BSYNC.RECONVERGENT B2 ;  /* 0x0000000000027941 */ /* 0x000fea0003800200 */
.L_x_96:
[----:B------:R-:W-:Y:S01]  /*3750*/  IMAD.MOV.U32 R2, RZ, RZ, R0 ;  /* 0x000000ffff027224 */ /* 0x000fe200078e0000 */
[----:B------:R-:W-:Y:S01]  /*3760*/  MOV R24, R10 ;  /* 0x0000000a00187202 */ /* 0x000fe20000000f00 */
[----:B------:R-:W-:Y:S02]  /*3770*/  IMAD.MOV.U32 R3, RZ, RZ, 0x0 ;  /* 0x00000000ff037424 */ /* 0x000fe400078e00ff */
[----:B------:R-:W-:Y:S02]  /*3780*/  IMAD.MOV.U32 R25, RZ, RZ, R11 ;  /* 0x000000ffff197224 */ /* 0x000fe400078e000b */
[----:B------:R-:W-:Y:S05]  /*3790*/  RET.REL.NODEC R2 `(_Z23norm_vec_by_dot_productPfS_Pdi) ;  /* 0xffffffc802187950 */ /* 0x000fea0003c3ffff */
.L_x_100:
[----:B------:R-:W-:-:S00]  /*37a0*/  BRA `(.L_x_100) ;  /* 0xfffffffc00fc7947 */ /* 0x000fc0000383ffff */
[----:B------:R-:W-:-:S00]  /*37b0*/  NOP ;  /* 0x0000000000007918 */ /* 0x000fc00000000000 */
        /* <DEDUP_REMOVED lines=12> */
.L_x_102:


//--------------------- .nv.shared._Z23norm_vec_by_dot_productPfS_Pdi --------------------------
	.section	.nv.shared._Z23norm_vec_by_dot_productPfS_Pdi,"aw",@nobits
	.sectionflags	@""
	.align	16
.nv.shared._Z23norm_vec_by_dot_productPfS_Pdi:
	.zero		1040


//--------------------- .nv.shared.reserved.0     --------------------------
	.section	.nv.shared.reserved.0,"aw",@nobits
	.weak		__nv_reservedSMEM_offset_0_alias
	.size		__nv_reservedSMEM_offset_0_alias, 0, 64
	.other		__nv_reservedSMEM_offset_0_alias,@"STO_CUDA_RESERVED_SHARED STV_DEFAULT"
__nv_reservedSMEM_offset_0_alias:
	.zero		0
	.zero		64


//--------------------- .nv.constant0._Z23norm_vec_by_dot_productPfS_Pdi --------------------------
	.section	.nv.constant0._Z23norm_vec_by_dot_productPfS_Pdi,"a",@progbits
	.sectionflags	@""
	.align	4
.nv.constant0._Z23norm_vec_by_dot_productPfS_Pdi:
	.zero		924


//--------------------- SYMBOLS --------------------------

	.type		.nv.reservedSmem.offset0,@object
	.size		.nv.reservedSmem.offset0,0x4
	.type		.nv.reservedSmem.cap,@object
	.size		.nv.reservedSmem.cap,0x4
